// auto-generated by cutlass_sweep.gemm — config: {"arch": "sm_90", "cluster_m": 2, "cluster_n": 2, "dtype": "fp16", "stages": 0, "tile_k": 64, "tile_m": 128, "tile_n": 256}
#include "cutlass/cutlass.h"
#include "cutlass/gemm/collective/collective_builder.hpp"
#include "cutlass/gemm/device/gemm_universal_adapter.h"
#include "cutlass/gemm/kernel/gemm_universal.hpp"
#include "cutlass/epilogue/collective/collective_builder.hpp"

using ElemA = cutlass::half_t;
using ElemB = cutlass::half_t;
using ElemCD = cutlass::half_t;
using Acc  = float;
using TileShape    = cute::Shape<cute::_128, cute::_256, cute::_64>;
using ClusterShape = cute::Shape<cute::_2, cute::_2, cute::_1>;

using CollectiveEpilogue = typename cutlass::epilogue::collective::CollectiveBuilder<
    cutlass::arch::Sm90, cutlass::arch::OpClassTensorOp,
    TileShape, ClusterShape,
    cutlass::epilogue::collective::EpilogueTileAuto,
    Acc, Acc,
    ElemCD, cutlass::layout::RowMajor, 128 / cutlass::sizeof_bits<ElemCD>::value,
    ElemCD, cutlass::layout::RowMajor, 128 / cutlass::sizeof_bits<ElemCD>::value,
    cutlass::epilogue::collective::EpilogueScheduleAuto
  >::CollectiveOp;

using CollectiveMainloop = typename cutlass::gemm::collective::CollectiveBuilder<
    cutlass::arch::Sm90, cutlass::arch::OpClassTensorOp,
    ElemA, cutlass::layout::RowMajor, 128 / cutlass::sizeof_bits<ElemA>::value,
    ElemB, cutlass::layout::ColumnMajor, 128 / cutlass::sizeof_bits<ElemB>::value,
    Acc,
    TileShape, ClusterShape,
    cutlass::gemm::collective::StageCountAutoCarveout<static_cast<int>(sizeof(typename CollectiveEpilogue::SharedStorage))>,
    cutlass::gemm::collective::KernelScheduleAuto
  >::CollectiveOp;

using GemmKernel = cutlass::gemm::kernel::GemmUniversal<
    cute::Shape<int,int,int,int>,
    CollectiveMainloop,
    CollectiveEpilogue
>;
using Gemm = cutlass::gemm::device::GemmUniversalAdapter<GemmKernel>;

// Force the device kernel symbol into the cubin without needing a host main.
auto* _anchor = &cutlass::device_kernel<GemmKernel>;


// ===== COMPILED SASS (sm_90a) =====

	.target	sm_90a

	.elftype	@"ET_EXEC"


//--------------------- .note.nv.tkinfo           --------------------------
	.section	.note.nv.tkinfo,"",@"SHT_NOTE"
	.sectionflags	@"SHF_NOTE_NV_TKINFO"
	.tkinfo
        /*0018*/ 	.word	0x00000002
        /*0030*/ 	.string	""
        /*0030*/ 	.string	"ptxas"
        /*0030*/ 	.string	"Cuda compilation tools, release 13.0, V13.0.88"
        /*0030*/ 	.string	"Build cuda_13.0.r13.0/compiler.36424714_0"
        /*0030*/ 	.string	"-arch sm_90a -m 64 "



//--------------------- .note.nv.cuinfo           --------------------------
	.section	.note.nv.cuinfo,"",@"SHT_NOTE"
	.sectionflags	@"SHF_NOTE_NV_CUINFO"
        /*0018*/ 	.short	0x0002
        /*001a*/ 	.short	0x005a
        /*001c*/ 	.short	0x0082
	.zero		2


//--------------------- .nv.info                  --------------------------
	.section	.nv.info,"",@"SHT_CUDA_INFO"
	.align	4


	//----- nvinfo : EIATTR_REGCOUNT
	.align		4
        /*0000*/ 	.byte	0x04, 0x2f
        /*0002*/ 	.short	(.L_15 - .L_14)
	.align		4
.L_14:
        /*0004*/ 	.word	index@(_ZN7cutlass13device_kernelINS_4gemm6kernel13GemmUniversalIN4cute5tupleIJiiiiEEENS1_10collective13CollectiveMmaINS1_34MainloopSm90TmaGmmaWarpSpecializedILi4ENS5_IJNS4_1CILi2EEESB_NSA_ILi1EEEEEENS1_35KernelTmaWarpSpecializedCooperativeEEENS5_IJNSA_ILi128EEENSA_ILi256EEENSA_ILi64EEEEEENS_6half_tENS5_IJlSC_lEEESK_SL_NS4_8TiledMMAINS4_8MMA_AtomIJNS4_4SM904GMMA26MMA_64x256x16_F32F16F16_SSILNSP_5MajorE0ELSR_0ELNSP_7ScaleInE1ELSS_1EEEEEENS4_6LayoutINS5_IJSB_SC_SC_EEENS5_IJSC_NSA_ILi0EEESX_EEEEENS5_IJNS4_10UnderscoreES10_S10_EEEEENS4_23SM90_TMA_LOAD_MULTICASTENS4_14ComposedLayoutINS4_7SwizzleILi3ELi4ELi3EEENS4_18smem_ptr_flag_bitsILi16EEENSV_INS5_IJNSA_ILi8EEESI_EEENS5_IJSI_SC_EEEEEEEvNS4_8identityES13_S1D_vS1E_EENS_8epilogue10collective6detail29Sm90TmaWarpSpecializedAdapterINS1H_15DefaultEpilogueISK_SL_SL_NS1G_6thread17LinearCombinationISK_Li1EffLNS1L_9ScaleType4KindE0ELNS_15FloatRoundStyleE2ESK_EENS1_15EpilogueDefaultEEEEEvvEEEEvNT_6ParamsE)
        /*0008*/ 	.word	0x000000a8


	//----- nvinfo : EIATTR_FRAME_SIZE
	.align		4
.L_15:
        /*000c*/ 	.byte	0x04, 0x11
        /*000e*/ 	.short	(.L_17 - .L_16)
	.align		4
.L_16:
        /*0010*/ 	.word	index@(_ZN7cutlass13device_kernelINS_4gemm6kernel13GemmUniversalIN4cute5tupleIJiiiiEEENS1_10collective13CollectiveMmaINS1_34MainloopSm90TmaGmmaWarpSpecializedILi4ENS5_IJNS4_1CILi2EEESB_NSA_ILi1EEEEEENS1_35KernelTmaWarpSpecializedCooperativeEEENS5_IJNSA_ILi128EEENSA_ILi256EEENSA_ILi64EEEEEENS_6half_tENS5_IJlSC_lEEESK_SL_NS4_8TiledMMAINS4_8MMA_AtomIJNS4_4SM904GMMA26MMA_64x256x16_F32F16F16_SSILNSP_5MajorE0ELSR_0ELNSP_7ScaleInE1ELSS_1EEEEEENS4_6LayoutINS5_IJSB_SC_SC_EEENS5_IJSC_NSA_ILi0EEESX_EEEEENS5_IJNS4_10UnderscoreES10_S10_EEEEENS4_23SM90_TMA_LOAD_MULTICASTENS4_14ComposedLayoutINS4_7SwizzleILi3ELi4ELi3EEENS4_18smem_ptr_flag_bitsILi16EEENSV_INS5_IJNSA_ILi8EEESI_EEENS5_IJSI_SC_EEEEEEEvNS4_8identityES13_S1D_vS1E_EENS_8epilogue10collective6detail29Sm90TmaWarpSpecializedAdapterINS1H_15DefaultEpilogueISK_SL_SL_NS1G_6thread17LinearCombinationISK_Li1EffLNS1L_9ScaleType4KindE0ELNS_15FloatRoundStyleE2ESK_EENS1_15EpilogueDefaultEEEEEvvEEEEvNT_6ParamsE)
        /*0014*/ 	.word	0x00000000


	//----- nvinfo : EIATTR_MIN_STACK_SIZE
	.align		4
.L_17:
        /*0018*/ 	.byte	0x04, 0x12
        /*001a*/ 	.short	(.L_19 - .L_18)
	.align		4
.L_18:
        /*001c*/ 	.word	index@(_ZN7cutlass13device_kernelINS_4gemm6kernel13GemmUniversalIN4cute5tupleIJiiiiEEENS1_10collective13CollectiveMmaINS1_34MainloopSm90TmaGmmaWarpSpecializedILi4ENS5_IJNS4_1CILi2EEESB_NSA_ILi1EEEEEENS1_35KernelTmaWarpSpecializedCooperativeEEENS5_IJNSA_ILi128EEENSA_ILi256EEENSA_ILi64EEEEEENS_6half_tENS5_IJlSC_lEEESK_SL_NS4_8TiledMMAINS4_8MMA_AtomIJNS4_4SM904GMMA26MMA_64x256x16_F32F16F16_SSILNSP_5MajorE0ELSR_0ELNSP_7ScaleInE1ELSS_1EEEEEENS4_6LayoutINS5_IJSB_SC_SC_EEENS5_IJSC_NSA_ILi0EEESX_EEEEENS5_IJNS4_10UnderscoreES10_S10_EEEEENS4_23SM90_TMA_LOAD_MULTICASTENS4_14ComposedLayoutINS4_7SwizzleILi3ELi4ELi3EEENS4_18smem_ptr_flag_bitsILi16EEENSV_INS5_IJNSA_ILi8EEESI_EEENS5_IJSI_SC_EEEEEEEvNS4_8identityES13_S1D_vS1E_EENS_8epilogue10collective6detail29Sm90TmaWarpSpecializedAdapterINS1H_15DefaultEpilogueISK_SL_SL_NS1G_6thread17LinearCombinationISK_Li1EffLNS1L_9ScaleType4KindE0ELNS_15FloatRoundStyleE2ESK_EENS1_15EpilogueDefaultEEEEEvvEEEEvNT_6ParamsE)
        /*0020*/ 	.word	0x00000000
.L_19:


//--------------------- .nv.compat                --------------------------
	.section	.nv.compat,"",@"SHT_CUDA_COMPAT_INFO"
	.align	4
        /*0000*/ 	.byte	0x02, 0x09, 0x01, 0x00, 0x02, 0x02, 0x04, 0x00, 0x02, 0x05, 0x05, 0x00, 0x03, 0x07, 0x01, 0x01
        /*0010*/ 	.byte	0x02, 0x03, 0x01, 0x00, 0x02, 0x06, 0x01, 0x00, 0x04, 0x0b, 0x08, 0x00, 0x00, 0x00, 0x00, 0x00
        /*0020*/ 	.byte	0x00, 0x00, 0x00, 0x00


//--------------------- .nv.info._ZN7cutlass13device_kernelINS_4gemm6kernel13GemmUniversalIN4cute5tupleIJiiiiEEENS1_10collective13CollectiveMmaINS1_34MainloopSm90TmaGmmaWarpSpecializedILi4ENS5_IJNS4_1CILi2EEESB_NSA_ILi1EEEEEENS1_35KernelTmaWarpSpecializedCooperativeEEENS5_IJNSA_ILi128EEENSA_ILi256EEENSA_ILi64EEEEEENS_6half_tENS5_IJlSC_lEEESK_SL_NS4_8TiledMMAINS4_8MMA_AtomIJNS4_4SM904GMMA26MMA_64x256x16_F32F16F16_SSILNSP_5MajorE0ELSR_0ELNSP_7ScaleInE1ELSS_1EEEEEENS4_6LayoutINS5_IJSB_SC_SC_EEENS5_IJSC_NSA_ILi0EEESX_EEEEENS5_IJNS4_10UnderscoreES10_S10_EEEEENS4_23SM90_TMA_LOAD_MULTICASTENS4_14ComposedLayoutINS4_7SwizzleILi3ELi4ELi3EEENS4_18smem_ptr_flag_bitsILi16EEENSV_INS5_IJNSA_ILi8EEESI_EEENS5_IJSI_SC_EEEEEEEvNS4_8identityES13_S1D_vS1E_EENS_8epilogue10collective6detail29Sm90TmaWarpSpecializedAdapterINS1H_15DefaultEpilogueISK_SL_SL_NS1G_6thread17LinearCombinationISK_Li1EffLNS1L_9ScaleType4KindE0ELNS_15FloatRoundStyleE2ESK_EENS1_15EpilogueDefaultEEEEEvvEEEEvNT_6ParamsE --------------------------
	.section	.nv.info._ZN7cutlass13device_kernelINS_4gemm6kernel13GemmUniversalIN4cute5tupleIJiiiiEEENS1_10collective13CollectiveMmaINS1_34MainloopSm90TmaGmmaWarpSpecializedILi4ENS5_IJNS4_1CILi2EEESB_NSA_ILi1EEEEEENS1_35KernelTmaWarpSpecializedCooperativeEEENS5_IJNSA_ILi128EEENSA_ILi256EEENSA_ILi64EEEEEENS_6half_tENS5_IJlSC_lEEESK_SL_NS4_8TiledMMAINS4_8MMA_AtomIJNS4_4SM904GMMA26MMA_64x256x16_F32F16F16_SSILNSP_5MajorE0ELSR_0ELNSP_7ScaleInE1ELSS_1EEEEEENS4_6LayoutINS5_IJSB_SC_SC_EEENS5_IJSC_NSA_ILi0EEESX_EEEEENS5_IJNS4_10UnderscoreES10_S10_EEEEENS4_23SM90_TMA_LOAD_MULTICASTENS4_14ComposedLayoutINS4_7SwizzleILi3ELi4ELi3EEENS4_18smem_ptr_flag_bitsILi16EEENSV_INS5_IJNSA_ILi8EEESI_EEENS5_IJSI_SC_EEEEEEEvNS4_8identityES13_S1D_vS1E_EENS_8epilogue10collective6detail29Sm90TmaWarpSpecializedAdapterINS1H_15DefaultEpilogueISK_SL_SL_NS1G_6thread17LinearCombinationISK_Li1EffLNS1L_9ScaleType4KindE0ELNS_15FloatRoundStyleE2ESK_EENS1_15EpilogueDefaultEEEEEvvEEEEvNT_6ParamsE,"",@"SHT_CUDA_INFO"
	.sectionflags	@""
	.align	4


	//----- nvinfo : EIATTR_CUDA_API_VERSION
	.align		4
        /*0000*/ 	.byte	0x04, 0x37
        /*0002*/ 	.short	(.L_21 - .L_20)
.L_20:
        /*0004*/ 	.word	0x00000082


	//----- nvinfo : EIATTR_KPARAM_INFO
	.align		4
.L_21:
        /*0008*/ 	.byte	0x04, 0x17
        /*000a*/ 	.short	(.L_23 - .L_22)
.L_22:
        /*000c*/ 	.word	0x00000000
        /*0010*/ 	.short	0x0000
        /*0012*/ 	.short	0x0070
        /*0014*/ 	.byte	0x00, 0xf0, 0x01, 0x10


	//----- nvinfo : EIATTR_SPARSE_MMA_MASK
	.align		4
.L_23:
        /*0018*/ 	.byte	0x03, 0x50
        /*001a*/ 	.short	0x0000


	//----- nvinfo : EIATTR_MAXREG_COUNT
	.align		4
        /*001c*/ 	.byte	0x03, 0x1b
        /*001e*/ 	.short	0x00a8


	//----- nvinfo : EIATTR_NUM_BARRIERS
	.align		4
        /*0020*/ 	.byte	0x02, 0x4c
        /*0022*/ 	.byte	0x01
	.zero		1


	//----- nvinfo : EIATTR_EXTERNS
	.align		4
        /*0024*/ 	.byte	0x04, 0x0f
        /*0026*/ 	.short	(.L_25 - .L_24)


	//   ....[0]....
	.align		4
.L_24:
        /*0028*/ 	.word	index@(__assertfail)


	//----- nvinfo : EIATTR_MERCURY_ISA_VERSION
	.align		4
.L_25:
        /*002c*/ 	.byte	0x03, 0x5f
        /*002e*/ 	.short	0x0101


	//----- nvinfo : EIATTR_INT_WARP_WIDE_INSTR_OFFSETS
	.align		4
        /*0030*/ 	.byte	0x04, 0x31
        /*0032*/ 	.short	(.L_27 - .L_26)


	//   ....[0]....
.L_26:
        /*0034*/ 	.word	0x00000480


	//   ....[1]....
        /*0038*/ 	.word	0x000004b0


	//   ....[2]....
        /*003c*/ 	.word	0x00000670


	//   ....[3]....
        /*0040*/ 	.word	0x00001d30


	//----- nvinfo : EIATTR_COOP_GROUP_MASK_REGIDS
	.align		4
.L_27:
        /*0044*/ 	.byte	0x04, 0x29
        /*0046*/ 	.short	(.L_29 - .L_28)


	//   ....[0]....
.L_28:
        /*0048*/ 	.word	0xffffffff


	//   ....[1]....
        /*004c*/ 	.word	0xffffffff


	//   ....[2]....
        /*0050*/ 	.word	0xffffffff


	//   ....[3]....
        /*0054*/ 	.word	0xffffffff


	//   ....[4]....
        /*0058*/ 	.word	0xffffffff


	//   ....[5]....
        /*005c*/ 	.word	0xffffffff


	//----- nvinfo : EIATTR_COOP_GROUP_INSTR_OFFSETS
	.align		4
.L_29:
        /*0060*/ 	.byte	0x04, 0x28
        /*0062*/ 	.short	(.L_31 - .L_30)


	//   ....[0]....
.L_30:
        /*0064*/ 	.word	0x00000060


	//   ....[1]....
        /*0068*/ 	.word	0x00000070


	//   ....[2]....
        /*006c*/ 	.word	0x00000130


	//   ....[3]....
        /*0070*/ 	.word	0x000002d0


	//   ....[4]....
        /*0074*/ 	.word	0x000007f0


	//   ....[5]....
        /*0078*/ 	.word	0x00001240


	//----- nvinfo : EIATTR_REG_RECONFIG
	.align		4
.L_31:
        /*007c*/ 	.byte	0x01, 0x54
	.zero		2


	//----- nvinfo : EIATTR_SYSCALL_OFFSETS
	.align		4
        /*0080*/ 	.byte	0x04, 0x46
        /*0082*/ 	.short	(.L_33 - .L_32)


	//   ....[0]....
.L_32:
        /*0084*/ 	.word	0x00001400


	//----- nvinfo : EIATTR_MBARRIER_INSTR_OFFSETS
	.align		4
.L_33:
        /*0088*/ 	.byte	0x04, 0x39
        /*008a*/ 	.short	(.L_35 - .L_34)


	//   ....[0]....
.L_34:
        /*008c*/ 	.word	0x00000230
        /*0090*/ 	.word	0x000000ff
        /*0094*/ 	.word	0x00000000
        /*0098*/ 	.short	0x0100
        /*009a*/ 	.byte	0x08
	.zero		1


	//   ....[1]....
        /*009c*/ 	.word	0x00000240
        /*00a0*/ 	.word	0x000000ff
        /*00a4*/ 	.word	0x00000020
        /*00a8*/ 	.short	0x0100
        /*00aa*/ 	.byte	0x08
	.zero		1


	//   ....[2]....
        /*00ac*/ 	.word	0x00000250
        /*00b0*/ 	.word	0x000000ff
        /*00b4*/ 	.word	0x00000008
        /*00b8*/ 	.short	0x0100
        /*00ba*/ 	.byte	0x08
	.zero		1


	//   ....[3]....
        /*00bc*/ 	.word	0x00000260
        /*00c0*/ 	.word	0x000000ff
        /*00c4*/ 	.word	0x00000028
        /*00c8*/ 	.short	0x0100
        /*00ca*/ 	.byte	0x08
	.zero		1


	//   ....[4]....
        /*00cc*/ 	.word	0x00000270
        /*00d0*/ 	.word	0x000000ff
        /*00d4*/ 	.word	0x00000010
        /*00d8*/ 	.short	0x0100
        /*00da*/ 	.byte	0x08
	.zero		1


	//   ....[5]....
        /*00dc*/ 	.word	0x00000280
        /*00e0*/ 	.word	0x000000ff
        /*00e4*/ 	.word	0x00000030
        /*00e8*/ 	.short	0x0100
        /*00ea*/ 	.byte	0x08
	.zero		1


	//   ....[6]....
        /*00ec*/ 	.word	0x00000290
        /*00f0*/ 	.word	0x000000ff
        /*00f4*/ 	.word	0x00000018
        /*00f8*/ 	.short	0x0100
        /*00fa*/ 	.byte	0x08
	.zero		1


	//   ....[7]....
        /*00fc*/ 	.word	0x000002a0
        /*0100*/ 	.word	0x000000ff
        /*0104*/ 	.word	0x00000038
        /*0108*/ 	.short	0x0100
        /*010a*/ 	.byte	0x08
	.zero		1


	//   ....[8]....
        /*010c*/ 	.word	0x000006f0
        /*0110*/ 	.word	0x000000ff
        /*0114*/ 	.word	0x00000050
        /*0118*/ 	.short	0x0100
        /*011a*/ 	.byte	0x06
	.zero		1


	//   ....[9]....
        /*011c*/ 	.word	0x00000780
        /*0120*/ 	.word	0x000000ff
        /*0124*/ 	.word	0x00000058
        /*0128*/ 	.short	0x0100
        /*012a*/ 	.byte	0x06
	.zero		1


	//   ....[10]....
        /*012c*/ 	.word	0x000014c0
        /*0130*/ 	.word	0x00000003
        /*0134*/ 	.word	0x00000000
        /*0138*/ 	.short	0x010a
        /*013a*/ 	.byte	0x3f
	.zero		1


	//   ....[11]....
        /*013c*/ 	.word	0x00001500
        /*0140*/ 	.word	0x00000003
        /*0144*/ 	.word	0x00000000
        /*0148*/ 	.short	0x010a
        /*014a*/ 	.byte	0x3f
	.zero		1


	//   ....[12]....
        /*014c*/ 	.word	0x00001900
        /*0150*/ 	.word	0x00000005
        /*0154*/ 	.word	0x00000000
        /*0158*/ 	.short	0x010a
        /*015a*/ 	.byte	0x3f
	.zero		1


	//   ....[13]....
        /*015c*/ 	.word	0x00001940
        /*0160*/ 	.word	0x00000005
        /*0164*/ 	.word	0x00000000
        /*0168*/ 	.short	0x010a
        /*016a*/ 	.byte	0x3f
	.zero		1


	//   ....[14]....
        /*016c*/ 	.word	0x00001bd0
        /*0170*/ 	.word	0x00000005
        /*0174*/ 	.word	0x00000000
        /*0178*/ 	.short	0x0101
        /*017a*/ 	.byte	0x3f
	.zero		1


	//   ....[15]....
        /*017c*/ 	.word	0x00001db0
        /*0180*/ 	.word	0x00000003
        /*0184*/ 	.word	0x00000000
        /*0188*/ 	.short	0x0101
        /*018a*/ 	.byte	0x3f
	.zero		1


	//   ....[16]....
        /*018c*/ 	.word	0x0000ac90
        /*0190*/ 	.word	0x00000016
        /*0194*/ 	.word	0x00000020
        /*0198*/ 	.short	0x010a
        /*019a*/ 	.byte	0x3f
	.zero		1


	//   ....[17]....
        /*019c*/ 	.word	0x0000b070
        /*01a0*/ 	.word	0x00000004
        /*01a4*/ 	.word	0x00000058
        /*01a8*/ 	.short	0x0101
        /*01aa*/ 	.byte	0x3f
	.zero		1


	//   ....[18]....
        /*01ac*/ 	.word	0x0000b780
        /*01b0*/ 	.word	0x00000005
        /*01b4*/ 	.word	0x00000000
        /*01b8*/ 	.short	0x010a
        /*01ba*/ 	.byte	0x3f
	.zero		1


	//   ....[19]....
        /*01bc*/ 	.word	0x0000b800
        /*01c0*/ 	.word	0x00000007
        /*01c4*/ 	.word	0x00000000
        /*01c8*/ 	.short	0x010a
        /*01ca*/ 	.byte	0x3f
	.zero		1


	//   ....[20]....
        /*01cc*/ 	.word	0x0000b890
        /*01d0*/ 	.word	0x00000006
        /*01d4*/ 	.word	0x00000000
        /*01d8*/ 	.short	0x010a
        /*01da*/ 	.byte	0x3f
	.zero		1


	//   ....[21]....
        /*01dc*/ 	.word	0x0000b920
        /*01e0*/ 	.word	0x00000003
        /*01e4*/ 	.word	0x00000000
        /*01e8*/ 	.short	0x010a
        /*01ea*/ 	.byte	0x3f
	.zero		1


	//   ....[22]....
        /*01ec*/ 	.word	0x0000b980
        /*01f0*/ 	.word	0x00000003
        /*01f4*/ 	.word	0x00000000
        /*01f8*/ 	.short	0x010a
        /*01fa*/ 	.byte	0x3f
	.zero		1


	//   ....[23]....
        /*01fc*/ 	.word	0x0000b9d0
        /*0200*/ 	.word	0x00000005
        /*0204*/ 	.word	0x00000000
        /*0208*/ 	.short	0x010a
        /*020a*/ 	.byte	0x3f
	.zero		1


	//   ....[24]....
        /*020c*/ 	.word	0x0000baa0
        /*0210*/ 	.word	0x00000016
        /*0214*/ 	.word	0x00000020
        /*0218*/ 	.short	0x010a
        /*021a*/ 	.byte	0x3f
	.zero		1


	//   ....[25]....
        /*021c*/ 	.word	0x0000bb70
        /*0220*/ 	.word	0x00000005
        /*0224*/ 	.word	0x00000000
        /*0228*/ 	.short	0x010a
        /*022a*/ 	.byte	0x3f
	.zero		1


	//   ....[26]....
        /*022c*/ 	.word	0x0000bbc0
        /*0230*/ 	.word	0x00000007
        /*0234*/ 	.word	0x00000000
        /*0238*/ 	.short	0x010a
        /*023a*/ 	.byte	0x3f
	.zero		1


	//   ....[27]....
        /*023c*/ 	.word	0x0000bc10
        /*0240*/ 	.word	0x00000006
        /*0244*/ 	.word	0x00000000
        /*0248*/ 	.short	0x010a
        /*024a*/ 	.byte	0x3f
	.zero		1


	//----- nvinfo : EIATTR_NUM_MBARRIERS
	.align		4
.L_35:
        /*024c*/ 	.byte	0x03, 0x38
        /*024e*/ 	.short	0x000a


	//----- nvinfo : EIATTR_EXIT_INSTR_OFFSETS
	.align		4
        /*0250*/ 	.byte	0x04, 0x1c
        /*0252*/ 	.short	(.L_37 - .L_36)


	//   ....[0]....
.L_36:
        /*0254*/ 	.word	0x00000950


	//   ....[1]....
        /*0258*/ 	.word	0x00001170


	//   ....[2]....
        /*025c*/ 	.word	0x0000a2c0


	//   ....[3]....
        /*0260*/ 	.word	0x0000a820


	//   ....[4]....
        /*0264*/ 	.word	0x0000b970


	//----- nvinfo : EIATTR_MAX_THREADS
	.align		4
.L_37:
        /*0268*/ 	.byte	0x04, 0x05
        /*026a*/ 	.short	(.L_39 - .L_38)
.L_38:
        /*026c*/ 	.word	0x00000180
        /*0270*/ 	.word	0x00000001
        /*0274*/ 	.word	0x00000001


	//----- nvinfo : EIATTR_CRS_STACK_SIZE
	.align		4
.L_39:
        /*0278*/ 	.byte	0x04, 0x1e
        /*027a*/ 	.short	(.L_41 - .L_40)
.L_40:
        /*027c*/ 	.word	0x00000000


	//----- nvinfo : EIATTR_CBANK_PARAM_SIZE
	.align		4
.L_41:
        /*0280*/ 	.byte	0x03, 0x19
        /*0282*/ 	.short	0x0470


	//----- nvinfo : EIATTR_PARAM_CBANK
	.align		4
        /*0284*/ 	.byte	0x04, 0x0a
        /*0286*/ 	.short	(.L_43 - .L_42)
	.align		4
.L_42:
        /*0288*/ 	.word	index@(.nv.constant0._ZN7cutlass13device_kernelINS_4gemm6kernel13GemmUniversalIN4cute5tupleIJiiiiEEENS1_10collective13CollectiveMmaINS1_34MainloopSm90TmaGmmaWarpSpecializedILi4ENS5_IJNS4_1CILi2EEESB_NSA_ILi1EEEEEENS1_35KernelTmaWarpSpecializedCooperativeEEENS5_IJNSA_ILi128EEENSA_ILi256EEENSA_ILi64EEEEEENS_6half_tENS5_IJlSC_lEEESK_SL_NS4_8TiledMMAINS4_8MMA_AtomIJNS4_4SM904GMMA26MMA_64x256x16_F32F16F16_SSILNSP_5MajorE0ELSR_0ELNSP_7ScaleInE1ELSS_1EEEEEENS4_6LayoutINS5_IJSB_SC_SC_EEENS5_IJSC_NSA_ILi0EEESX_EEEEENS5_IJNS4_10UnderscoreES10_S10_EEEEENS4_23SM90_TMA_LOAD_MULTICASTENS4_14ComposedLayoutINS4_7SwizzleILi3ELi4ELi3EEENS4_18smem_ptr_flag_bitsILi16EEENSV_INS5_IJNSA_ILi8EEESI_EEENS5_IJSI_SC_EEEEEEEvNS4_8identityES13_S1D_vS1E_EENS_8epilogue10collective6detail29Sm90TmaWarpSpecializedAdapterINS1H_15DefaultEpilogueISK_SL_SL_NS1G_6thread17LinearCombinationISK_Li1EffLNS1L_9ScaleType4KindE0ELNS_15FloatRoundStyleE2ESK_EENS1_15EpilogueDefaultEEEEEvvEEEEvNT_6ParamsE)
        /*028c*/ 	.short	0x0210
        /*028e*/ 	.short	0x0470


	//----- nvinfo : EIATTR_SW_WAR
	.align		4
.L_43:
        /*0290*/ 	.byte	0x04, 0x36
        /*0292*/ 	.short	(.L_45 - .L_44)
.L_44:
        /*0294*/ 	.word	0x00000008
.L_45:


//--------------------- .nv.callgraph             --------------------------
	.section	.nv.callgraph,"",@"SHT_CUDA_CALLGRAPH"
	.align	4
	.sectionentsize	8
	.align		4
        /*0000*/ 	.word	0x00000000
	.align		4
        /*0004*/ 	.word	0xffffffff
	.align		4
        /*0008*/ 	.word	index@(_ZN7cutlass13device_kernelINS_4gemm6kernel13GemmUniversalIN4cute5tupleIJiiiiEEENS1_10collective13CollectiveMmaINS1_34MainloopSm90TmaGmmaWarpSpecializedILi4ENS5_IJNS4_1CILi2EEESB_NSA_ILi1EEEEEENS1_35KernelTmaWarpSpecializedCooperativeEEENS5_IJNSA_ILi128EEENSA_ILi256EEENSA_ILi64EEEEEENS_6half_tENS5_IJlSC_lEEESK_SL_NS4_8TiledMMAINS4_8MMA_AtomIJNS4_4SM904GMMA26MMA_64x256x16_F32F16F16_SSILNSP_5MajorE0ELSR_0ELNSP_7ScaleInE1ELSS_1EEEEEENS4_6LayoutINS5_IJSB_SC_SC_EEENS5_IJSC_NSA_ILi0EEESX_EEEEENS5_IJNS4_10UnderscoreES10_S10_EEEEENS4_23SM90_TMA_LOAD_MULTICASTENS4_14ComposedLayoutINS4_7SwizzleILi3ELi4ELi3EEENS4_18smem_ptr_flag_bitsILi16EEENSV_INS5_IJNSA_ILi8EEESI_EEENS5_IJSI_SC_EEEEEEEvNS4_8identityES13_S1D_vS1E_EENS_8epilogue10collective6detail29Sm90TmaWarpSpecializedAdapterINS1H_15DefaultEpilogueISK_SL_SL_NS1G_6thread17LinearCombinationISK_Li1EffLNS1L_9ScaleType4KindE0ELNS_15FloatRoundStyleE2ESK_EENS1_15EpilogueDefaultEEEEEvvEEEEvNT_6ParamsE)
	.align		4
        /*000c*/ 	.word	index@(__assertfail)
	.align		4
        /*0010*/ 	.word	0x00000000
	.align		4
        /*0014*/ 	.word	0xfffffffe
	.align		4
        /*0018*/ 	.word	0x00000000
	.align		4
        /*001c*/ 	.word	0xfffffffd
	.align		4
        /*0020*/ 	.word	0x00000000
	.align		4
        /*0024*/ 	.word	0xfffffffc


//--------------------- .nv.constant4             --------------------------
	.section	.nv.constant4,"a",@progbits
	.align	8
	.align		8
.nv.constant4:
        /*0000*/ 	.dword	__assertfail
	.align		8
        /*0008*/ 	.dword	__unnamed_1
	.align		8
        /*0010*/ 	.dword	_ZN39_INTERNAL_9053789e_4_k_cu_f8a33921_33054cuda3std3__45__cpo5beginE
	.align		8
        /*0018*/ 	.dword	_ZN39_INTERNAL_9053789e_4_k_cu_f8a33921_33054cuda3std3__45__cpo3endE
	.align		8
        /*0020*/ 	.dword	_ZN39_INTERNAL_9053789e_4_k_cu_f8a33921_33054cuda3std3__45__cpo6cbeginE
	.align		8
        /*0028*/ 	.dword	_ZN39_INTERNAL_9053789e_4_k_cu_f8a33921_33054cuda3std3__45__cpo4cendE
	.align		8
        /*0030*/ 	.dword	_ZN39_INTERNAL_9053789e_4_k_cu_f8a33921_33054cuda3std3__441_GLOBAL__N__9053789e_4_k_cu_f8a33921_33056ignoreE
	.align		8
        /*0038*/ 	.dword	_ZN39_INTERNAL_9053789e_4_k_cu_f8a33921_33054cuda3std3__419piecewise_constructE
	.align		8
        /*0040*/ 	.dword	_ZN39_INTERNAL_9053789e_4_k_cu_f8a33921_33054cuda3std3__48in_placeE
	.align		8
        /*0048*/ 	.dword	_ZN39_INTERNAL_9053789e_4_k_cu_f8a33921_33054cuda3std6ranges3__45__cpo4swapE
	.align		8
        /*0050*/ 	.dword	_ZN39_INTERNAL_9053789e_4_k_cu_f8a33921_33054cuda3std6ranges3__45__cpo9iter_moveE
	.align		8
        /*0058*/ 	.dword	_ZN39_INTERNAL_9053789e_4_k_cu_f8a33921_33054cute7productE
	.align		8
        /*0060*/ 	.dword	_ZN39_INTERNAL_9053789e_4_k_cu_f8a33921_33054cute1_E
	.align		8
        /*0068*/ 	.dword	$str$22
	.align		8
        /*0070*/ 	.dword	$str$23


//--------------------- .text._ZN7cutlass13device_kernelINS_4gemm6kernel13GemmUniversalIN4cute5tupleIJiiiiEEENS1_10collective13CollectiveMmaINS1_34MainloopSm90TmaGmmaWarpSpecializedILi4ENS5_IJNS4_1CILi2EEESB_NSA_ILi1EEEEEENS1_35KernelTmaWarpSpecializedCooperativeEEENS5_IJNSA_ILi128EEENSA_ILi256EEENSA_ILi64EEEEEENS_6half_tENS5_IJlSC_lEEESK_SL_NS4_8TiledMMAINS4_8MMA_AtomIJNS4_4SM904GMMA26MMA_64x256x16_F32F16F16_SSILNSP_5MajorE0ELSR_0ELNSP_7ScaleInE1ELSS_1EEEEEENS4_6LayoutINS5_IJSB_SC_SC_EEENS5_IJSC_NSA_ILi0EEESX_EEEEENS5_IJNS4_10UnderscoreES10_S10_EEEEENS4_23SM90_TMA_LOAD_MULTICASTENS4_14ComposedLayoutINS4_7SwizzleILi3ELi4ELi3EEENS4_18smem_ptr_flag_bitsILi16EEENSV_INS5_IJNSA_ILi8EEESI_EEENS5_IJSI_SC_EEEEEEEvNS4_8identityES13_S1D_vS1E_EENS_8epilogue10collective6detail29Sm90TmaWarpSpecializedAdapterINS1H_15DefaultEpilogueISK_SL_SL_NS1G_6thread17LinearCombinationISK_Li1EffLNS1L_9ScaleType4KindE0ELNS_15FloatRoundStyleE2ESK_EENS1_15EpilogueDefaultEEEEEvvEEEEvNT_6ParamsE --------------------------
	.section	.text._ZN7cutlass13device_kernelINS_4gemm6kernel13GemmUniversalIN4cute5tupleIJiiiiEEENS1_10collective13CollectiveMmaINS1_34MainloopSm90TmaGmmaWarpSpecializedILi4ENS5_IJNS4_1CILi2EEESB_NSA_ILi1EEEEEENS1_35KernelTmaWarpSpecializedCooperativeEEENS5_IJNSA_ILi128EEENSA_ILi256EEENSA_ILi64EEEEEENS_6half_tENS5_IJlSC_lEEESK_SL_NS4_8TiledMMAINS4_8MMA_AtomIJNS4_4SM904GMMA26MMA_64x256x16_F32F16F16_SSILNSP_5MajorE0ELSR_0ELNSP_7ScaleInE1ELSS_1EEEEEENS4_6LayoutINS5_IJSB_SC_SC_EEENS5_IJSC_NSA_ILi0EEESX_EEEEENS5_IJNS4_10UnderscoreES10_S10_EEEEENS4_23SM90_TMA_LOAD_MULTICASTENS4_14ComposedLayoutINS4_7SwizzleILi3ELi4ELi3EEENS4_18smem_ptr_flag_bitsILi16EEENSV_INS5_IJNSA_ILi8EEESI_EEENS5_IJSI_SC_EEEEEEEvNS4_8identityES13_S1D_vS1E_EENS_8epilogue10collective6detail29Sm90TmaWarpSpecializedAdapterINS1H_15DefaultEpilogueISK_SL_SL_NS1G_6thread17LinearCombinationISK_Li1EffLNS1L_9ScaleType4KindE0ELNS_15FloatRoundStyleE2ESK_EENS1_15EpilogueDefaultEEEEEvvEEEEvNT_6ParamsE,"ax",@progbits
	.align	128
.text._ZN7cutlass13device_kernelINS_4gemm6kernel13GemmUniversalIN4cute5tupleIJiiiiEEENS1_10collective13CollectiveMmaINS1_34MainloopSm90TmaGmmaWarpSpecializedILi4ENS5_IJNS4_1CILi2EEESB_NSA_ILi1EEEEEENS1_35KernelTmaWarpSpecializedCooperativeEEENS5_IJNSA_ILi128EEENSA_ILi256EEENSA_ILi64EEEEEENS_6half_tENS5_IJlSC_lEEESK_SL_NS4_8TiledMMAINS4_8MMA_AtomIJNS4_4SM904GMMA26MMA_64x256x16_F32F16F16_SSILNSP_5MajorE0ELSR_0ELNSP_7ScaleInE1ELSS_1EEEEEENS4_6LayoutINS5_IJSB_SC_SC_EEENS5_IJSC_NSA_ILi0EEESX_EEEEENS5_IJNS4_10UnderscoreES10_S10_EEEEENS4_23SM90_TMA_LOAD_MULTICASTENS4_14ComposedLayoutINS4_7SwizzleILi3ELi4ELi3EEENS4_18smem_ptr_flag_bitsILi16EEENSV_INS5_IJNSA_ILi8EEESI_EEENS5_IJSI_SC_EEEEEEEvNS4_8identityES13_S1D_vS1E_EENS_8epilogue10collective6detail29Sm90TmaWarpSpecializedAdapterINS1H_15DefaultEpilogueISK_SL_SL_NS1G_6thread17LinearCombinationISK_Li1EffLNS1L_9ScaleType4KindE0ELNS_15FloatRoundStyleE2ESK_EENS1_15EpilogueDefaultEEEEEvvEEEEvNT_6ParamsE:
        .type           _ZN7cutlass13device_kernelINS_4gemm6kernel13GemmUniversalIN4cute5tupleIJiiiiEEENS1_10collective13CollectiveMmaINS1_34MainloopSm90TmaGmmaWarpSpecializedILi4ENS5_IJNS4_1CILi2EEESB_NSA_ILi1EEEEEENS1_35KernelTmaWarpSpecializedCooperativeEEENS5_IJNSA_ILi128EEENSA_ILi256EEENSA_ILi64EEEEEENS_6half_tENS5_IJlSC_lEEESK_SL_NS4_8TiledMMAINS4_8MMA_AtomIJNS4_4SM904GMMA26MMA_64x256x16_F32F16F16_SSILNSP_5MajorE0ELSR_0ELNSP_7ScaleInE1ELSS_1EEEEEENS4_6LayoutINS5_IJSB_SC_SC_EEENS5_IJSC_NSA_ILi0EEESX_EEEEENS5_IJNS4_10UnderscoreES10_S10_EEEEENS4_23SM90_TMA_LOAD_MULTICASTENS4_14ComposedLayoutINS4_7SwizzleILi3ELi4ELi3EEENS4_18smem_ptr_flag_bitsILi16EEENSV_INS5_IJNSA_ILi8EEESI_EEENS5_IJSI_SC_EEEEEEEvNS4_8identityES13_S1D_vS1E_EENS_8epilogue10collective6detail29Sm90TmaWarpSpecializedAdapterINS1H_15DefaultEpilogueISK_SL_SL_NS1G_6thread17LinearCombinationISK_Li1EffLNS1L_9ScaleType4KindE0ELNS_15FloatRoundStyleE2ESK_EENS1_15EpilogueDefaultEEEEEvvEEEEvNT_6ParamsE,@function
        .size           _ZN7cutlass13device_kernelINS_4gemm6kernel13GemmUniversalIN4cute5tupleIJiiiiEEENS1_10collective13CollectiveMmaINS1_34MainloopSm90TmaGmmaWarpSpecializedILi4ENS5_IJNS4_1CILi2EEESB_NSA_ILi1EEEEEENS1_35KernelTmaWarpSpecializedCooperativeEEENS5_IJNSA_ILi128EEENSA_ILi256EEENSA_ILi64EEEEEENS_6half_tENS5_IJlSC_lEEESK_SL_NS4_8TiledMMAINS4_8MMA_AtomIJNS4_4SM904GMMA26MMA_64x256x16_F32F16F16_SSILNSP_5MajorE0ELSR_0ELNSP_7ScaleInE1ELSS_1EEEEEENS4_6LayoutINS5_IJSB_SC_SC_EEENS5_IJSC_NSA_ILi0EEESX_EEEEENS5_IJNS4_10UnderscoreES10_S10_EEEEENS4_23SM90_TMA_LOAD_MULTICASTENS4_14ComposedLayoutINS4_7SwizzleILi3ELi4ELi3EEENS4_18smem_ptr_flag_bitsILi16EEENSV_INS5_IJNSA_ILi8EEESI_EEENS5_IJSI_SC_EEEEEEEvNS4_8identityES13_S1D_vS1E_EENS_8epilogue10collective6detail29Sm90TmaWarpSpecializedAdapterINS1H_15DefaultEpilogueISK_SL_SL_NS1G_6thread17LinearCombinationISK_Li1EffLNS1L_9ScaleType4KindE0ELNS_15FloatRoundStyleE2ESK_EENS1_15EpilogueDefaultEEEEEvvEEEEvNT_6ParamsE,(.L_x_325 - _ZN7cutlass13device_kernelINS_4gemm6kernel13GemmUniversalIN4cute5tupleIJiiiiEEENS1_10collective13CollectiveMmaINS1_34MainloopSm90TmaGmmaWarpSpecializedILi4ENS5_IJNS4_1CILi2EEESB_NSA_ILi1EEEEEENS1_35KernelTmaWarpSpecializedCooperativeEEENS5_IJNSA_ILi128EEENSA_ILi256EEENSA_ILi64EEEEEENS_6half_tENS5_IJlSC_lEEESK_SL_NS4_8TiledMMAINS4_8MMA_AtomIJNS4_4SM904GMMA26MMA_64x256x16_F32F16F16_SSILNSP_5MajorE0ELSR_0ELNSP_7ScaleInE1ELSS_1EEEEEENS4_6LayoutINS5_IJSB_SC_SC_EEENS5_IJSC_NSA_ILi0EEESX_EEEEENS5_IJNS4_10UnderscoreES10_S10_EEEEENS4_23SM90_TMA_LOAD_MULTICASTENS4_14ComposedLayoutINS4_7SwizzleILi3ELi4ELi3EEENS4_18smem_ptr_flag_bitsILi16EEENSV_INS5_IJNSA_ILi8EEESI_EEENS5_IJSI_SC_EEEEEEEvNS4_8identityES13_S1D_vS1E_EENS_8epilogue10collective6detail29Sm90TmaWarpSpecializedAdapterINS1H_15DefaultEpilogueISK_SL_SL_NS1G_6thread17LinearCombinationISK_Li1EffLNS1L_9ScaleType4KindE0ELNS_15FloatRoundStyleE2ESK_EENS1_15EpilogueDefaultEEEEEvvEEEEvNT_6ParamsE)
        .other          _ZN7cutlass13device_kernelINS_4gemm6kernel13GemmUniversalIN4cute5tupleIJiiiiEEENS1_10collective13CollectiveMmaINS1_34MainloopSm90TmaGmmaWarpSpecializedILi4ENS5_IJNS4_1CILi2EEESB_NSA_ILi1EEEEEENS1_35KernelTmaWarpSpecializedCooperativeEEENS5_IJNSA_ILi128EEENSA_ILi256EEENSA_ILi64EEEEEENS_6half_tENS5_IJlSC_lEEESK_SL_NS4_8TiledMMAINS4_8MMA_AtomIJNS4_4SM904GMMA26MMA_64x256x16_F32F16F16_SSILNSP_5MajorE0ELSR_0ELNSP_7ScaleInE1ELSS_1EEEEEENS4_6LayoutINS5_IJSB_SC_SC_EEENS5_IJSC_NSA_ILi0EEESX_EEEEENS5_IJNS4_10UnderscoreES10_S10_EEEEENS4_23SM90_TMA_LOAD_MULTICASTENS4_14ComposedLayoutINS4_7SwizzleILi3ELi4ELi3EEENS4_18smem_ptr_flag_bitsILi16EEENSV_INS5_IJNSA_ILi8EEESI_EEENS5_IJSI_SC_EEEEEEEvNS4_8identityES13_S1D_vS1E_EENS_8epilogue10collective6detail29Sm90TmaWarpSpecializedAdapterINS1H_15DefaultEpilogueISK_SL_SL_NS1G_6thread17LinearCombinationISK_Li1EffLNS1L_9ScaleType4KindE0ELNS_15FloatRoundStyleE2ESK_EENS1_15EpilogueDefaultEEEEEvvEEEEvNT_6ParamsE,@"STO_CUDA_ENTRY STV_DEFAULT"
_ZN7cutlass13device_kernelINS_4gemm6kernel13GemmUniversalIN4cute5tupleIJiiiiEEENS1_10collective13CollectiveMmaINS1_34MainloopSm90TmaGmmaWarpSpecializedILi4ENS5_IJNS4_1CILi2EEESB_NSA_ILi1EEEEEENS1_35KernelTmaWarpSpecializedCooperativeEEENS5_IJNSA_ILi128EEENSA_ILi256EEENSA_ILi64EEEEEENS_6half_tENS5_IJlSC_lEEESK_SL_NS4_8TiledMMAINS4_8MMA_AtomIJNS4_4SM904GMMA26MMA_64x256x16_F32F16F16_SSILNSP_5MajorE0ELSR_0ELNSP_7ScaleInE1ELSS_1EEEEEENS4_6LayoutINS5_IJSB_SC_SC_EEENS5_IJSC_NSA_ILi0EEESX_EEEEENS5_IJNS4_10UnderscoreES10_S10_EEEEENS4_23SM90_TMA_LOAD_MULTICASTENS4_14ComposedLayoutINS4_7SwizzleILi3ELi4ELi3EEENS4_18smem_ptr_flag_bitsILi16EEENSV_INS5_IJNSA_ILi8EEESI_EEENS5_IJSI_SC_EEEEEEEvNS4_8identityES13_S1D_vS1E_EENS_8epilogue10collective6detail29Sm90TmaWarpSpecializedAdapterINS1H_15DefaultEpilogueISK_SL_SL_NS1G_6thread17LinearCombinationISK_Li1EffLNS1L_9ScaleType4KindE0ELNS_15FloatRoundStyleE2ESK_EENS1_15EpilogueDefaultEEEEEvvEEEEvNT_6ParamsE:
[----:B------:R-:W0:Y:S01]  /*0000*/  LDC R1, c[0x0][0x28] ;  /* 0x00000a00ff017b82 */ /* 0x000e220000000800 */
[----:B------:R-:W1:Y:S01]  /*0010*/  S2R R18, SR_TID.X ;  /* 0x0000000000127919 */ /* 0x000e620000002100 */
[----:B------:R-:W-:Y:S01]  /*0020*/  ELECT P0, URZ, PT ;  /* 0x00000000003f782f */ /* 0x000fe20003800000 */
[----:B------:R-:W-:Y:S01]  /*0030*/  BSSY B0, `(.L_x_0) ;  /* 0x000000f000007945 */ /* 0x000fe20003800000 */
[--C-:B-1----:R-:W-:Y:S02]  /*0040*/  SHF.R.U32.HI R0, RZ, 0x5, R18.reuse ;  /* 0x00000005ff007819 */ /* 0x102fe40000011612 */
[----:B------:R-:W-:-:S03]  /*0050*/  SHF.R.U32.HI R3, RZ, 0x7, R18 ;  /* 0x00000007ff037819 */ /* 0x000fc60000011612 */
[----:B------:R-:W1:Y:S04]  /*0060*/  SHFL.IDX PT, R2, R0, RZ, 0x1f ;  /* 0x00001fff00027589 */ /* 0x000e6800000e0000 */
[----:B------:R2:W3:Y:S01]  /*0070*/  SHFL.IDX PT, R5, R3, RZ, 0x1f ;  /* 0x00001fff03057589 */ /* 0x0004e200000e0000 */
[----:B-1----:R-:W-:-:S13]  /*0080*/  ISETP.NE.OR P0, PT, R2, RZ, !P0 ;  /* 0x000000ff0200720c */ /* 0x002fda0004705670 */
[----:B0-23--:R-:W-:Y:S05]  /*0090*/  @P0 BRA `(.L_x_1) ;  /* 0x0000000000200947 */ /* 0x00dfea0003800000 */
[----:B------:R-:W-:Y:S02]  /*00a0*/  ULDC.64 UR4, c[0x0][0x198] ;  /* 0x0000660000047ab9 */ /* 0x000fe40000000a00 */
[----:B------:R-:W-:Y:S02]  /*00b0*/  UIADD3 UR6, UP0, UR4, 0xf0, URZ ;  /* 0x000000f004067890 */ /* 0x000fe4000ff1e03f */
[----:B------:R-:W-:Y:S02]  /*00c0*/  UIADD3 UR4, UP1, UR4, 0x1f0, URZ ;  /* 0x000001f004047890 */ /* 0x000fe4000ff3e03f */
[----:B------:R-:W-:Y:S02]  /*00d0*/  UIADD3.X UR7, URZ, UR5, URZ, UP0, !UPT ;  /* 0x000000053f077290 */ /* 0x000fe400087fe43f */
[----:B------:R-:W-:-:S07]  /*00e0*/  UIADD3.X UR5, URZ, UR5, URZ, UP1, !UPT ;  /* 0x000000053f057290 */ /* 0x000fce0008ffe43f */
[----:B------:R0:W-:Y:S02]  /*00f0*/  UTMACCTL.PF [UR6] ;  /* 0x00000000060079b9 */ /* 0x0001e40008040000 */
[----:B------:R0:W-:Y:S02]  /*0100*/  UTMACCTL.PF [UR4] ;  /* 0x00000000040079b9 */ /* 0x0001e40008040000 */
[----:B0-----:R-:W-:Y:S01]  /*0110*/  NOP ;  /* 0x0000000000007918 */ /* 0x001fe20000000000 */
.L_x_1:
[----:B------:R-:W-:Y:S05]  /*0120*/  BSYNC B0 ;  /* 0x0000000000007941 */ /* 0x000fea0003800000 */
.L_x_0:
[----:B------:R-:W0:Y:S02]  /*0130*/  SHFL.IDX PT, R3, R0, RZ, 0x1f ;  /* 0x00001fff00037589 */ /* 0x000e2400000e0000 */
[----:B0-----:R-:W-:-:S13]  /*0140*/  ISETP.NE.AND P0, PT, R3, RZ, PT ;  /* 0x000000ff0300720c */ /* 0x001fda0003f05270 */
[----:B------:R-:W-:Y:S05]  /*0150*/  @P0 BRA `(.L_x_2) ;  /* 0x0000000000580947 */ /* 0x000fea0003800000 */
[----:B------:R-:W0:Y:S01]  /*0160*/  S2UR UR8, SR_CgaCtaId ;  /* 0x00000000000879c3 */ /* 0x000e220000008800 */
[----:B------:R-:W-:Y:S01]  /*0170*/  UMOV UR4, 0x400 ;  /* 0x0000040000047882 */ /* 0x000fe20000000000 */
[----:B------:R-:W-:Y:S01]  /*0180*/  UMOV UR5, 0x1 ;  /* 0x0000000100057882 */ /* 0x000fe20000000000 */
[----:B------:R-:W-:Y:S01]  /*0190*/  UMOV UR6, 0x6 ;  /* 0x0000000600067882 */ /* 0x000fe20000000000 */
[----:B------:R-:W-:Y:S01]  /*01a0*/  ELECT P0, URZ, PT ;  /* 0x00000000003f782f */ /* 0x000fe20003800000 */
[----:B------:R-:W-:-:S04]  /*01b0*/  UIADD3 UR6, -UR6, 0x100000, URZ ;  /* 0x0010000006067890 */ /* 0x000fc8000fffe13f */
[----:B------:R-:W-:Y:S02]  /*01c0*/  USHF.L.U32 UR7, UR6, 0xb, URZ ;  /* 0x0000000b06077899 */ /* 0x000fe4000800063f */
[----:B------:R-:W-:Y:S02]  /*01d0*/  USHF.L.U32 UR6, UR6, 0x1, URZ ;  /* 0x0000000106067899 */ /* 0x000fe4000800063f */
[----:B0-----:R-:W-:Y:S02]  /*01e0*/  ULEA UR8, UR8, UR4, 0x18 ;  /* 0x0000000408087291 */ /* 0x001fe4000f8ec03f */
[----:B------:R-:W-:-:S04]  /*01f0*/  UIADD3 UR4, -UR5, 0x100000, URZ ;  /* 0x0010000005047890 */ /* 0x000fc8000fffe13f */
[----:B------:R-:W-:Y:S02]  /*0200*/  USHF.L.U32 UR5, UR4, 0xb, URZ ;  /* 0x0000000b04057899 */ /* 0x000fe4000800063f */
[----:B------:R-:W-:Y:S01]  /*0210*/  USHF.L.U32 UR4, UR4, 0x1, URZ ;  /* 0x0000000104047899 */ /* 0x000fe2000800063f */
[----:B------:R-:W0:Y:S11]  /*0220*/  FENCE.VIEW.ASYNC.S ;  /* 0x00000000000073c6 */ /* 0x000e360000000000 */
[----:B0-----:R0:W1:Y:S01]  /*0230*/  SYNCS.EXCH.64 URZ, [UR8], UR4 ;  /* 0x00000004083f75b2 */ /* 0x0010620008000100 */
[----:B------:R0:W2:Y:S01]  /*0240*/  SYNCS.EXCH.64 URZ, [UR8+0x20], UR6 ;  /* 0x00002006083f75b2 */ /* 0x0000a20008000100 */
[----:B------:R0:W3:Y:S01]  /*0250*/  SYNCS.EXCH.64 URZ, [UR8+0x8], UR4 ;  /* 0x00000804083f75b2 */ /* 0x0000e20008000100 */
[----:B------:R0:W4:Y:S01]  /*0260*/  SYNCS.EXCH.64 URZ, [UR8+0x28], UR6 ;  /* 0x00002806083f75b2 */ /* 0x0001220008000100 */
[----:B------:R0:W0:Y:S01]  /*0270*/  SYNCS.EXCH.64 URZ, [UR8+0x10], UR4 ;  /* 0x00001004083f75b2 */ /* 0x0000220008000100 */
[----:B------:R0:W0:Y:S01]  /*0280*/  SYNCS.EXCH.64 URZ, [UR8+0x30], UR6 ;  /* 0x00003006083f75b2 */ /* 0x0000220008000100 */
[----:B------:R0:W0:Y:S01]  /*0290*/  SYNCS.EXCH.64 URZ, [UR8+0x18], UR4 ;  /* 0x00001804083f75b2 */ /* 0x0000220008000100 */
[----:B------:R0:W0:Y:S01]  /*02a0*/  SYNCS.EXCH.64 URZ, [UR8+0x38], UR6 ;  /* 0x00003806083f75b2 */ /* 0x0000220008000100 */
[----:B------:R-:W-:Y:S01]  /*02b0*/  NOP ;  /* 0x0000000000007918 */ /* 0x000fe20000000000 */
.L_x_2:
[----:B------:R-:W-:Y:S01]  /*02c0*/  SHF.R.S32.HI R7, RZ, 0x1f, R18 ;  /* 0x0000001fff077819 */ /* 0x000fe20000011412 */
[----:B------:R-:W5:Y:S01]  /*02d0*/  SHFL.IDX PT, R0, R0, RZ, 0x1f ;  /* 0x00001fff00007589 */ /* 0x000f6200000e0000 */
[----:B0-----:R-:W0:Y:S01]  /*02e0*/  S2UR UR8, SR_CTAID.X ;  /* 0x00000000000879c3 */ /* 0x001e220000002500 */
[----:B------:R-:W-:Y:S02]  /*02f0*/  ELECT P0, URZ, PT ;  /* 0x00000000003f782f */ /* 0x000fe40003800000 */
[----:B------:R-:W-:Y:S01]  /*0300*/  LEA.HI R7, R7, R18, RZ, 0x7 ;  /* 0x0000001207077211 */ /* 0x000fe200078f38ff */
[----:B------:R-:W1:Y:S01]  /*0310*/  S2R R4, SR_CTAID.Y ;  /* 0x0000000000047919 */ /* 0x000e620000002600 */
[----:B------:R-:W-:Y:S01]  /*0320*/  SHF.R.S32.HI R8, RZ, 0x1f, R3 ;  /* 0x0000001fff087819 */ /* 0x000fe20000011403 */
[----:B------:R-:W-:Y:S01]  /*0330*/  ULDC UR4, c[0x0][0x150] ;  /* 0x0000540000047ab9 */ /* 0x000fe20000000800 */
[----:B------:R-:W-:Y:S01]  /*0340*/  LOP3.LUT R7, R7, 0xffffff80, RZ, 0xc0, !PT ;  /* 0xffffff8007077812 */ /* 0x000fe200078ec0ff */
[----:B------:R-:W-:Y:S01]  /*0350*/  NOP ;  /* 0x0000000000007918 */ /* 0x000fe20000000000 */
[----:B------:R-:W-:Y:S01]  /*0360*/  LEA.HI R8, R8, R3, RZ, 0x2 ;  /* 0x0000000308087211 */ /* 0x000fe200078f10ff */
[----:B------:R-:W2:Y:S01]  /*0370*/  LDC R10, c[0x0][0x144] ;  /* 0x00005100ff0a7b82 */ /* 0x000ea20000000800 */
[----:B------:R-:W-:Y:S01]  /*0380*/  NOP ;  /* 0x0000000000007918 */ /* 0x000fe20000000000 */
[----:B------:R-:W-:Y:S01]  /*0390*/  IMAD.IADD R6, R18, 0x1, -R7 ;  /* 0x0000000112067824 */ /* 0x000fe200078e0a07 */
[----:B------:R-:W-:Y:S01]  /*03a0*/  LOP3.LUT R8, R8, 0x3ffffffc, RZ, 0xc0, !PT ;  /* 0x3ffffffc08087812 */ /* 0x000fe200078ec0ff */
[----:B------:R-:W-:Y:S01]  /*03b0*/  IMAD.MOV.U32 R22, RZ, RZ, 0x1 ;  /* 0x00000001ff167424 */ /* 0x000fe200078e00ff */
[----:B------:R-:W-:-:S02]  /*03c0*/  ISETP.NE.AND P3, PT, R5, RZ, PT ;  /* 0x000000ff0500720c */ /* 0x000fc40003f65270 */
[----:B------:R-:W-:Y:S01]  /*03d0*/  SHF.R.S32.HI R7, RZ, 0x1f, R6 ;  /* 0x0000001fff077819 */ /* 0x000fe20000011406 */
[----:B------:R-:W-:Y:S01]  /*03e0*/  IMAD.IADD R8, R3, 0x1, -R8 ;  /* 0x0000000103087824 */ /* 0x000fe200078e0a08 */
[----:B------:R-:W3:Y:S02]  /*03f0*/  LDC R13, c[0x0][0x140] ;  /* 0x00005000ff0d7b82 */ /* 0x000ee40000000800 */
[----:B------:R-:W-:Y:S02]  /*0400*/  LEA.HI R7, R7, R6, RZ, 0x3 ;  /* 0x0000000607077211 */ /* 0x000fe400078f18ff */
[----:B-----5:R-:W-:Y:S02]  /*0410*/  ISETP.NE.OR P0, PT, R0, RZ, !P0 ;  /* 0x000000ff0000720c */ /* 0x020fe40004705670 */
[--C-:B------:R-:W-:Y:S02]  /*0420*/  SHF.R.S32.HI R0, RZ, 0x3, R7.reuse ;  /* 0x00000003ff007819 */ /* 0x100fe40000011407 */
[----:B------:R-:W-:-:S02]  /*0430*/  SHF.R.S32.HI R7, RZ, 0x1f, R7 ;  /* 0x0000001fff077819 */ /* 0x000fc40000011407 */
[----:B0-----:R-:W-:Y:S02]  /*0440*/  I2FP.F32.U32 R9, UR8 ;  /* 0x0000000800097c45 */ /* 0x001fe40008201000 */
[----:B------:R-:W-:-:S03]  /*0450*/  LEA.HI R7, R7, R0, RZ, 0x2 ;  /* 0x0000000007077211 */ /* 0x000fc600078f10ff */
[----:B------:R-:W-:Y:S01]  /*0460*/  FMUL R9, R9, UR4 ;  /* 0x0000000409097c20 */ /* 0x000fe20008400000 */
[----:B------:R-:W-:Y:S01]  /*0470*/  LOP3.LUT R7, R7, 0xfffffffc, RZ, 0xc0, !PT ;  /* 0xfffffffc07077812 */ /* 0x000fe200078ec0ff */
[----:B------:R-:W-:Y:S01]  /*0480*/  VOTEU.ALL UP0, P0 ;  /* 0x00000000003f7886 */ /* 0x000fe20000000000 */
[----:B-1----:R-:W-:Y:S01]  /*0490*/  I2FP.F32.U32 R3, R4 ;  /* 0x0000000400037245 */ /* 0x002fe20000201000 */
[----:B------:R-:W-:Y:S01]  /*04a0*/  ULDC UR4, c[0x0][0x154] ;  /* 0x0000550000047ab9 */ /* 0x000fe20000000800 */
[----:B------:R-:W-:Y:S01]  /*04b0*/  VOTEU.ALL UP1, P0 ;  /* 0x00000000003f7886 */ /* 0x000fe20000020000 */
[----:B------:R-:W0:Y:S01]  /*04c0*/  F2I.U32.TRUNC.NTZ R9, R9 ;  /* 0x0000000900097305 */ /* 0x000e22000020f000 */
[----:B------:R-:W-:Y:S01]  /*04d0*/  IMAD.IADD R7, R0, 0x1, -R7 ;  /* 0x0000000100077824 */ /* 0x000fe200078e0a07 */
[----:B------:R-:W1:Y:S01]  /*04e0*/  @!UP0 S2UR UR7, SR_CgaCtaId ;  /* 0x00000000000789c3 */ /* 0x000e620000008800 */
[----:B------:R-:W-:Y:S01]  /*04f0*/  FMUL R12, R3, UR4 ;  /* 0x00000004030c7c20 */ /* 0x000fe20008400000 */
[----:B------:R-:W-:Y:S01]  /*0500*/  UMOV UR4, 0x20 ;  /* 0x0000002000047882 */ /* 0x000fe20000000000 */
[----:B------:R-:W-:Y:S01]  /*0510*/  IMAD R8, R8, 0x4, R7 ;  /* 0x0000000408087824 */ /* 0x000fe200078e0207 */
[----:B------:R-:W-:Y:S01]  /*0520*/  @!UP0 UMOV UR6, 0x400 ;  /* 0x0000040000068882 */ /* 0x000fe20000000000 */
[----:B------:R-:W-:-:S04]  /*0530*/  @!UP0 UIADD3 UR4, -UR4, 0x100000, URZ ;  /* 0x0010000004048890 */ /* 0x000fc8000fffe13f */
[----:B------:R-:W-:Y:S02]  /*0540*/  @!UP0 USHF.L.U32 UR5, UR4, 0xb, URZ ;  /* 0x0000000b04058899 */ /* 0x000fe4000800063f */
[----:B------:R-:W-:Y:S01]  /*0550*/  @!UP0 USHF.L.U32 UR4, UR4, 0x1, URZ ;  /* 0x0000000104048899 */ /* 0x000fe2000800063f */
[----:B---3--:R-:W-:Y:S01]  /*0560*/  ISETP.EQ.U32.AND P2, PT, R13, 0x1, PT ;  /* 0x000000010d00780c */ /* 0x008fe20003f42070 */
[----:B------:R-:W3:Y:S01]  /*0570*/  F2I.U32.TRUNC.NTZ R12, R12 ;  /* 0x0000000c000c7305 */ /* 0x000ee2000020f000 */
[----:B------:R-:W-:Y:S01]  /*0580*/  LEA.HI R0, R8, R8, RZ, 0x1 ;  /* 0x0000000808007211 */ /* 0x000fe200078f08ff */
[----:B------:R-:W5:Y:S03]  /*0590*/  LDC R7, c[0x0][0x148] ;  /* 0x00005200ff077b82 */ /* 0x000f660000000800 */
[----:B------:R-:W-:Y:S01]  /*05a0*/  LOP3.LUT R11, R0, 0xfffffffe, RZ, 0xc0, !PT ;  /* 0xfffffffe000b7812 */ /* 0x000fe200078ec0ff */
[----:B0-----:R-:W-:Y:S01]  /*05b0*/  IMAD.MOV R15, RZ, RZ, -R9 ;  /* 0x000000ffff0f7224 */ /* 0x001fe200078e0a09 */
[----:B------:R-:W-:-:S03]  /*05c0*/  SHF.R.S32.HI R9, RZ, 0x1f, R2 ;  /* 0x0000001fff097819 */ /* 0x000fc60000011402 */
[----:B--2---:R-:W-:Y:S01]  /*05d0*/  IMAD R3, R10, R15, UR8 ;  /* 0x000000080a037e24 */ /* 0x004fe2000f8e020f */
[----:B------:R-:W-:Y:S01]  /*05e0*/  LEA.HI R9, R9, R2, RZ, 0x2 ;  /* 0x0000000209097211 */ /* 0x000fe200078f10ff */
[C---:B------:R-:W-:Y:S02]  /*05f0*/  IMAD.IADD R0, R8.reuse, 0x1, -R11 ;  /* 0x0000000108007824 */ /* 0x040fe400078e0a0b */
[----:B------:R-:W-:Y:S01]  /*0600*/  IMAD.SHL.U32 R11, R8, 0x4, RZ ;  /* 0x00000004080b7824 */ /* 0x000fe200078e00ff */
[----:B------:R-:W-:Y:S01]  /*0610*/  LOP3.LUT R9, R9, 0xfffffffc, RZ, 0xc0, !PT ;  /* 0xfffffffc09097812 */ /* 0x000fe200078ec0ff */
[----:B---3--:R-:W-:Y:S01]  /*0620*/  IMAD.MOV R21, RZ, RZ, -R12 ;  /* 0x000000ffff157224 */ /* 0x008fe200078e0a0c */
[----:B------:R-:W-:Y:S01]  /*0630*/  ISETP.NE.AND P4, PT, R0, R3, PT ;  /* 0x000000030000720c */ /* 0x000fe20003f85270 */
[----:B-1----:R-:W-:Y:S01]  /*0640*/  @!UP0 ULEA UR6, UR7, UR6, 0x18 ;  /* 0x0000000607068291 */ /* 0x002fe2000f8ec03f */
[----:B------:R-:W-:Y:S01]  /*0650*/  LOP3.LUT R152, R8, 0xc, R11, 0x78, !PT ;  /* 0x0000000c08987812 */ /* 0x000fe200078e780b */
[----:B------:R-:W-:Y:S01]  /*0660*/  IMAD.IADD R0, R2, 0x1, -R9 ;  /* 0x0000000102007824 */ /* 0x000fe200078e0a09 */
[----:B------:R-:W-:Y:S01]  /*0670*/  VOTEU.ALL UP0, P0 ;  /* 0x00000000003f7886 */ /* 0x000fe20000000000 */
[----:B------:R-:W-:Y:S01]  /*0680*/  LOP3.LUT P0, RZ, R6, 0x7, RZ, 0xc0, !PT ;  /* 0x0000000706ff7812 */ /* 0x000fe2000780c0ff */
[----:B------:R-:W-:-:S02]  /*0690*/  VIADD R6, R5, 0xffffffff ;  /* 0xffffffff05067836 */ /* 0x000fc40000000000 */
[----:B------:R-:W-:Y:S01]  /*06a0*/  ISETP.NE.AND P1, PT, R0, 0x3, PT ;  /* 0x000000030000780c */ /* 0x000fe20003f25270 */
[----:B-----5:R-:W-:Y:S01]  /*06b0*/  IMAD R9, R7, R21, R4 ;  /* 0x0000001507097224 */ /* 0x020fe200078e0204 */
[----:B------:R-:W-:Y:S02]  /*06c0*/  ISETP.LT.U32.AND P0, PT, R152, 0x4, !P0 ;  /* 0x000000049800780c */ /* 0x000fe40004701070 */
[----:B------:R-:W-:Y:S01]  /*06d0*/  ISETP.EQ.OR P1, PT, R0, RZ, !P1 ;  /* 0x000000ff0000720c */ /* 0x000fe20004f22670 */
[----:B------:R-:W0:Y:S02]  /*06e0*/  FENCE.VIEW.ASYNC.S ;  /* 0x00000000000073c6 */ /* 0x000e240000000000 */
[----:B0-----:R0:W1:Y:S01]  /*06f0*/  @!UP0 SYNCS.EXCH.64 URZ, [UR6+0x50], UR4 ;  /* 0x00005004063f85b2 */ /* 0x0010620008000100 */
[----:B------:R-:W-:Y:S02]  /*0700*/  @P4 LEA.HI R2, R152, R152, RZ, 0x1 ;  /* 0x0000009898024211 */ /* 0x000fe400078f08ff */
[----:B------:R-:W-:-:S02]  /*0710*/  ISETP.EQ.AND P1, PT, R5, RZ, P1 ;  /* 0x000000ff0500720c */ /* 0x000fc40000f22270 */
[----:B------:R-:W-:Y:S02]  /*0720*/  @P4 SHF.R.S32.HI R2, RZ, 0x1, R2 ;  /* 0x00000001ff024819 */ /* 0x000fe40000011402 */
[----:B------:R-:W-:Y:S02]  /*0730*/  ISETP.GE.U32.AND P6, PT, R6, 0x2, PT ;  /* 0x000000020600780c */ /* 0x000fe40003fc6070 */
[----:B------:R-:W-:Y:S02]  /*0740*/  @P4 ISETP.NE.AND P5, PT, R2, R9, PT ;  /* 0x000000090200420c */ /* 0x000fe40003fa5270 */
[----:B------:R-:W-:Y:S02]  /*0750*/  SEL R9, RZ, 0x1, !P0 ;  /* 0x00000001ff097807 */ /* 0x000fe40004000000 */
[----:B------:R-:W-:Y:S02]  /*0760*/  @P4 SEL R22, RZ, 0x1, P5 ;  /* 0x00000001ff164807 */ /* 0x000fe40002800000 */
[----:B------:R-:W-:Y:S01]  /*0770*/  SEL R19, RZ, 0x1, !P1 ;  /* 0x00000001ff137807 */ /* 0x000fe20004800000 */
[----:B------:R0:W2:Y:S01]  /*0780*/  @!UP1 SYNCS.EXCH.64 URZ, [UR6+0x58], UR4 ;  /* 0x00005804063f95b2 */ /* 0x0000a20008000100 */
[----:B------:R-:W-:Y:S01]  /*0790*/  LOP3.LUT R22, R22, R9, RZ, 0xc0, !PT ;  /* 0x0000000916167212 */ /* 0x000fe200078ec0ff */
[----:B------:R-:W-:Y:S01]  /*07a0*/  NOP ;  /* 0x0000000000007918 */ /* 0x000fe20000000000 */
[----:B------:R-:W-:Y:S01]  /*07b0*/  SEL R19, R19, 0x2, P6 ;  /* 0x0000000213137807 */ /* 0x000fe20003000000 */
[----:B------:R-:W-:Y:S06]  /*07c0*/  @!P2 BRA `(.L_x_3) ;  /* 0x000000000008a947 */ /* 0x000fec0003800000 */
[----:B-12-4-:R-:W-:Y:S01]  /*07d0*/  UCGABAR_ARV ;  /* 0x00000000000079c7 */ /* 0x016fe20008000000 */
[----:B------:R-:W-:Y:S05]  /*07e0*/  BRA `(.L_x_4) ;  /* 0x0000000000047947 */ /* 0x000fea0003800000 */
.L_x_3:
[----:B-12-4-:R-:W-:Y:S01]  /*07f0*/  NOP ;  /* 0x0000000000007918 */ /* 0x016fe20000000000 */
.L_x_4:
[----:B------:R-:W1:Y:S01]  /*0800*/  LDC R2, c[0x0][0x65c] ;  /* 0x00019700ff027b82 */ /* 0x000e620000000800 */
[----:B------:R-:W-:Y:S02]  /*0810*/  IMAD.U32 R8, RZ, RZ, UR8 ;  /* 0x00000008ff087e24 */ /* 0x000fe4000f8e00ff */
[----:B------:R-:W-:Y:S01]  /*0820*/  IMAD.MOV.U32 R9, RZ, RZ, RZ ;  /* 0x000000ffff097224 */ /* 0x000fe200078e00ff */
[----:B-1----:R-:W-:-:S04]  /*0830*/  ISETP.NE.AND P1, PT, R2, 0x1, PT ;  /* 0x000000010200780c */ /* 0x002fc80003f25270 */
[----:B------:R-:W-:-:S09]  /*0840*/  P2R R5, PR, RZ, 0x2 ;  /* 0x00000002ff057803 */ /* 0x000fd20000000000 */
[----:B------:R-:W1:Y:S01]  /*0850*/  @P1 LDC R17, c[0x0][0x10] ;  /* 0x00000400ff111b82 */ /* 0x000e620000000800 */
[----:B------:R-:W-:Y:S02]  /*0860*/  @P1 IMAD.MOV.U32 R5, RZ, RZ, RZ ;  /* 0x000000ffff051224 */ /* 0x000fe400078e00ff */
[----:B------:R-:W-:-:S05]  /*0870*/  @P1 IMAD.MOV.U32 R13, RZ, RZ, RZ ;  /* 0x000000ffff0d1224 */ /* 0x000fca00078e00ff */
[----:B------:R-:W2:Y:S01]  /*0880*/  @!P1 LDC R11, c[0x0][0xc] ;  /* 0x00000300ff0b9b82 */ /* 0x000ea20000000800 */
[----:B-1----:R-:W-:-:S04]  /*0890*/  @P1 IMAD.WIDE.U32 R16, R17, UR8, R4 ;  /* 0x0000000811101c25 */ /* 0x002fc8000f8e0004 */
[----:B------:R-:W-:Y:S02]  /*08a0*/  @P1 IMAD.IADD R17, R17, 0x1, R13 ;  /* 0x0000000111111824 */ /* 0x000fe400078e020d */
[----:B--2---:R-:W-:-:S04]  /*08b0*/  @!P1 IMAD.WIDE.U32 R8, R4, R11, R8 ;  /* 0x0000000b04089225 */ /* 0x004fc800078e0008 */
[----:B------:R-:W-:Y:S02]  /*08c0*/  @!P1 IMAD.MOV.U32 R16, RZ, RZ, R8 ;  /* 0x000000ffff109224 */ /* 0x000fe400078e0008 */
[----:B------:R-:W-:Y:S01]  /*08d0*/  @!P1 IMAD.MOV.U32 R17, RZ, RZ, R9 ;  /* 0x000000ffff119224 */ /* 0x000fe200078e0009 */
[----:B------:R-:W-:Y:S06]  /*08e0*/  @!P2 BRA `(.L_x_5) ;  /* 0x00000000000ca947 */ /* 0x000fec0003800000 */
[----:B------:R-:W-:Y:S01]  /*08f0*/  UCGABAR_WAIT ;  /* 0x0000000000007dc7 */ /* 0x000fe20008000000 */
[----:B------:R-:W-:Y:S01]  /*0900*/  CCTL.IVALL ;  /* 0x00000000ff00798f */ /* 0x000fe20002000000 */
[----:B------:R-:W-:Y:S05]  /*0910*/  BRA `(.L_x_6) ;  /* 0x0000000000047947 */ /* 0x000fea0003800000 */
.L_x_5:
[----:B------:R-:W-:Y:S06]  /*0920*/  BAR.SYNC.DEFER_BLOCKING 0x0 ;  /* 0x0000000000007b1d */ /* 0x000fec0000010000 */
.L_x_6:
[----:B------:R-:W-:Y:S05]  /*0930*/  @!P3 BRA `(.L_x_7) ;  /* 0x000000980064b947 */ /* 0x000fea0003800000 */
[----:B------:R-:W-:-:S13]  /*0940*/  ISETP.GT.U32.AND P0, PT, R6, 0x1, PT ;  /* 0x000000010600780c */ /* 0x000fda0003f04070 */
[----:B0-----:R-:W-:Y:S05]  /*0950*/  @P0 EXIT ;  /* 0x000000000000094d */ /* 0x001fea0003800000 */
[----:B------:R-:W-:Y:S01]  /*0960*/  ULDC.64 UR4, c[0x0][0x650] ;  /* 0x0001940000047ab9 */ /* 0x000fe20000000a00 */
[----:B------:R-:W-:Y:S01]  /*0970*/  PRMT R0, RZ, 0x7610, R0 ;  /* 0x00007610ff007816 */ /* 0x000fe20000000000 */
[----:B------:R-:W-:Y:S01]  /*0980*/  IMAD.MOV.U32 R154, RZ, RZ, -0x1 ;  /* 0xffffffffff9a7424 */ /* 0x000fe200078e00ff */
[----:B------:R-:W-:Y:S01]  /*0990*/  ISETP.GE.U32.AND P0, PT, R16, UR4, PT ;  /* 0x0000000410007c0c */ /* 0x000fe2000bf06070 */
[----:B------:R-:W-:Y:S02]  /*09a0*/  IMAD.MOV.U32 R153, RZ, RZ, -0x1 ;  /* 0xffffffffff997424 */ /* 0x000fe400078e00ff */
[----:B------:R-:W-:Y:S01]  /*09b0*/  IMAD.MOV.U32 R23, RZ, RZ, -0x1 ;  /* 0xffffffffff177424 */ /* 0x000fe200078e00ff */
[----:B------:R-:W-:-:S13]  /*09c0*/  ISETP.GE.U32.AND.EX P0, PT, R17, UR5, PT, P0 ;  /* 0x0000000511007c0c */ /* 0x000fda000bf06100 */
[----:B------:R-:W-:Y:S05]  /*09d0*/  @P0 BRA `(.L_x_8) ;  /* 0x00000004002c0947 */ /* 0x000fea0003800000 */
[----:B------:R-:W0:Y:S01]  /*09e0*/  LDC.64 R24, c[0x0][0x628] ;  /* 0x00018a00ff187b82 */ /* 0x000e220000000a00 */
[----:B------:R-:W-:Y:S02]  /*09f0*/  IMAD.MOV.U32 R8, RZ, RZ, R16 ;  /* 0x000000ffff087224 */ /* 0x000fe400078e0010 */
[----:B------:R-:W-:-:S05]  /*0a00*/  IMAD.MOV.U32 R9, RZ, RZ, R17 ;  /* 0x000000ffff097224 */ /* 0x000fca00078e0011 */
[----:B------:R-:W1:Y:S08]  /*0a10*/  LDC R0, c[0x0][0x630] ;  /* 0x00018c00ff007b82 */ /* 0x000e700000000800 */
[----:B------:R-:W2:Y:S01]  /*0a20*/  LDC.64 R26, c[0x0][0x620] ;  /* 0x00018800ff1a7b82 */ /* 0x000ea20000000a00 */
[----:B0-----:R-:W-:-:S04]  /*0a30*/  ISETP.NE.U32.AND P0, PT, R24, RZ, PT ;  /* 0x000000ff1800720c */ /* 0x001fc80003f05070 */
[----:B------:R-:W-:-:S13]  /*0a40*/  ISETP.NE.AND.EX P0, PT, R25, RZ, PT, P0 ;  /* 0x000000ff1900720c */ /* 0x000fda0003f05300 */
[----:B-12---:R-:W-:Y:S05]  /*0a50*/  @!P0 BRA `(.L_x_9) ;  /* 0x0000000000288947 */ /* 0x006fea0003800000 */
[----:B------:R-:W0:Y:S02]  /*0a60*/  LDC R13, c[0x0][0x634] ;  /* 0x00018d00ff0d7b82 */ /* 0x000e240000000800 */
[----:B0-----:R-:W-:-:S05]  /*0a70*/  IADD3 R13, P0, R16, R13, RZ ;  /* 0x0000000d100d7210 */ /* 0x001fca0007f1e0ff */
[----:B------:R-:W-:-:S04]  /*0a80*/  IMAD.X R15, RZ, RZ, R17, P0 ;  /* 0x000000ffff0f7224 */ /* 0x000fc800000e0611 */
[----:B------:R-:W-:-:S04]  /*0a90*/  IMAD.WIDE.U32 R8, R15, R24, RZ ;  /* 0x000000180f087225 */ /* 0x000fc800078e00ff */
[----:B------:R-:W-:-:S04]  /*0aa0*/  IMAD.WIDE.U32 R10, P0, R13, R25, R8 ;  /* 0x000000190d0a7225 */ /* 0x000fc80007800008 */
[----:B------:R-:W-:-:S04]  /*0ab0*/  IMAD.WIDE.U32 R8, R13, R24, RZ ;  /* 0x000000180d087225 */ /* 0x000fc800078e00ff */
[----:B------:R-:W-:Y:S01]  /*0ac0*/  IMAD.X R13, RZ, RZ, RZ, P0 ;  /* 0x000000ffff0d7224 */ /* 0x000fe200000e06ff */
[----:B------:R-:W-:Y:S01]  /*0ad0*/  IADD3 RZ, P0, R9, R10, RZ ;  /* 0x0000000a09ff7210 */ /* 0x000fe20007f1e0ff */
[----:B------:R-:W-:-:S04]  /*0ae0*/  IMAD.MOV.U32 R12, RZ, RZ, R11 ;  /* 0x000000ffff0c7224 */ /* 0x000fc800078e000b */
[----:B------:R-:W-:-:S08]  /*0af0*/  IMAD.WIDE.U32.X R8, R15, R25, R12, P0 ;  /* 0x000000190f087225 */ /* 0x000fd000000e040c */
.L_x_9:
[----:B------:R-:W0:Y:S01]  /*0b00*/  LDC.64 R24, c[0x0][0x640] ;  /* 0x00019000ff187b82 */ /* 0x000e220000000a00 */
[-CC-:B------:R-:W-:Y:S01]  /*0b10*/  SHF.R.U64 R28, R8, R0.reuse, R9.reuse ;  /* 0x00000000081c7219 */ /* 0x180fe20000001209 */
[----:B------:R-:W-:Y:S01]  /*0b20*/  IMAD R30, R7, R21, R4 ;  /* 0x00000015071e7224 */ /* 0x000fe200078e0204 */
[----:B------:R-:W-:Y:S01]  /*0b30*/  SHF.R.U32.HI R0, RZ, R0, R9 ;  /* 0x00000000ff007219 */ /* 0x000fe20000011609 */
[----:B------:R-:W-:Y:S01]  /*0b40*/  IMAD.MOV.U32 R21, RZ, RZ, 0x1 ;  /* 0x00000001ff157424 */ /* 0x000fe200078e00ff */
[----:B------:R-:W-:-:S03]  /*0b50*/  IADD3 R5, P0, RZ, -R28, RZ ;  /* 0x8000001cff057210 */ /* 0x000fc60007f1e0ff */
[----:B------:R-:W1:Y:S02]  /*0b60*/  LDC R6, c[0x0][0x618] ;  /* 0x00018600ff067b82 */ /* 0x000e640000000800 */
[----:B------:R-:W-:-:S04]  /*0b70*/  IMAD.X R9, RZ, RZ, ~R0, P0 ;  /* 0x000000ffff097224 */ /* 0x000fc800000e0e00 */
[-C--:B------:R-:W-:Y:S02]  /*0b80*/  IMAD R0, R9, R26.reuse, RZ ;  /* 0x0000001a09007224 */ /* 0x080fe400078e02ff */
[----:B------:R-:W2:Y:S01]  /*0b90*/  LDC R11, c[0x0][0x608] ;  /* 0x00018200ff0b7b82 */ /* 0x000ea20000000800 */
[----:B------:R-:W-:-:S04]  /*0ba0*/  IMAD.WIDE.U32 R8, R5, R26, R16 ;  /* 0x0000001a05087225 */ /* 0x000fc800078e0010 */
[----:B------:R-:W-:-:S03]  /*0bb0*/  IMAD R5, R5, R27, R0 ;  /* 0x0000001b05057224 */ /* 0x000fc600078e0200 */
[----:B------:R-:W3:Y:S01]  /*0bc0*/  LDC R12, c[0x0][0x658] ;  /* 0x00019600ff0c7b82 */ /* 0x000ee20000000800 */
[----:B0-----:R-:W-:Y:S01]  /*0bd0*/  ISETP.NE.U32.AND P0, PT, R24, RZ, PT ;  /* 0x000000ff1800720c */ /* 0x001fe20003f05070 */
[----:B------:R-:W-:Y:S02]  /*0be0*/  IMAD.IADD R5, R9, 0x1, R5 ;  /* 0x0000000109057824 */ /* 0x000fe400078e0205 */
[----:B------:R-:W-:Y:S01]  /*0bf0*/  IMAD.MOV.U32 R9, RZ, RZ, -0x1 ;  /* 0xffffffffff097424 */ /* 0x000fe200078e00ff */
[----:B------:R-:W-:-:S03]  /*0c00*/  ISETP.NE.AND.EX P0, PT, R25, RZ, PT, P0 ;  /* 0x000000ff1900720c */ /* 0x000fc60003f05300 */
[----:B------:R-:W0:Y:S01]  /*0c10*/  LDC R15, c[0x0][0x600] ;  /* 0x00018000ff0f7b82 */ /* 0x000e220000000800 */
[-CC-:B-1----:R-:W-:Y:S02]  /*0c20*/  SHF.R.U64 R13, R8, R6.reuse, R5.reuse ;  /* 0x00000006080d7219 */ /* 0x182fe40000001205 */
[----:B------:R-:W-:-:S05]  /*0c30*/  SHF.R.U32.HI R0, RZ, R6, R5 ;  /* 0x00000006ff007219 */ /* 0x000fca0000011605 */
[----:B------:R-:W1:Y:S01]  /*0c40*/  LDC R14, c[0x0][0x648] ;  /* 0x00019200ff0e7b82 */ /* 0x000e620000000800 */
[-CC-:B--2---:R-:W-:Y:S02]  /*0c50*/  SHF.R.U64 R27, R13, R11.reuse, R0.reuse ;  /* 0x0000000b0d1b7219 */ /* 0x184fe40000001200 */
[----:B------:R-:W-:-:S05]  /*0c60*/  SHF.R.U32.HI R5, RZ, R11, R0 ;  /* 0x0000000bff057219 */ /* 0x000fca0000011600 */
[----:B------:R-:W2:Y:S01]  /*0c70*/  LDC R20, c[0x0][0x638] ;  /* 0x00018e00ff147b82 */ /* 0x000ea20000000800 */
[-CC-:B---3--:R-:W-:Y:S02]  /*0c80*/  SHF.R.U64 R26, R27, R12.reuse, R5.reuse ;  /* 0x0000000c1b1a7219 */ /* 0x188fe40000001205 */
[-C--:B------:R-:W-:Y:S02]  /*0c90*/  SHF.L.U32 R0, R9, R12.reuse, RZ ;  /* 0x0000000c09007219 */ /* 0x080fe400000006ff */
[----:B------:R-:W-:Y:S01]  /*0ca0*/  SHF.R.U32.HI R5, RZ, R12, R5 ;  /* 0x0000000cff057219 */ /* 0x000fe20000011605 */
[----:B------:R-:W-:Y:S01]  /*0cb0*/  IMAD.MOV.U32 R4, RZ, RZ, R26 ;  /* 0x000000ffff047224 */ /* 0x000fe200078e001a */
[----:B------:R-:W-:Y:S01]  /*0cc0*/  LOP3.LUT R10, RZ, R0, RZ, 0x33, !PT ;  /* 0x00000000ff0a7212 */ /* 0x000fe200078e33ff */
[----:B------:R-:W3:Y:S01]  /*0cd0*/  LDC R23, c[0x0][0x610] ;  /* 0x00018400ff177b82 */ /* 0x000ee20000000800 */
[----:B------:R-:W-:Y:S05]  /*0ce0*/  @!P0 BRA `(.L_x_10) ;  /* 0x0000000000288947 */ /* 0x000fea0003800000 */
[----:B------:R-:W4:Y:S02]  /*0cf0*/  LDC R9, c[0x0][0x64c] ;  /* 0x00019300ff097b82 */ /* 0x000f240000000800 */
[----:B----4-:R-:W-:-:S05]  /*0d00*/  IADD3 R9, P0, R26, R9, RZ ;  /* 0x000000091a097210 */ /* 0x010fca0007f1e0ff */
        /* <DEDUP_REMOVED lines=8> */
.L_x_10:
[----:B-1----:R-:W-:Y:S01]  /*0d90*/  SHF.R.U64 R4, R4, R14, R5 ;  /* 0x0000000e04047219 */ /* 0x002fe20000001205 */
[----:B0-----:R-:W-:Y:S01]  /*0da0*/  VIADD R6, R15, 0xffffffff ;  /* 0xffffffff0f067836 */ /* 0x001fe20000000000 */
[----:B------:R-:W-:Y:S02]  /*0db0*/  SHF.L.U32 R0, R21, R12, RZ ;  /* 0x0000000c15007219 */ /* 0x000fe400000006ff */
[----:B------:R-:W-:Y:S01]  /*0dc0*/  LOP3.LUT R5, R27, R10, RZ, 0xc0, !PT ;  /* 0x0000000a1b057212 */ /* 0x000fe200078ec0ff */
[----:B------:R-:W-:Y:S01]  /*0dd0*/  IMAD.MOV R7, RZ, RZ, -R4 ;  /* 0x000000ffff077224 */ /* 0x000fe200078e0a04 */
[----:B------:R-:W-:Y:S02]  /*0de0*/  SEL R3, R3, R30, !P1 ;  /* 0x0000001e03037207 */ /* 0x000fe40004800000 */
[----:B------:R-:W-:Y:S01]  /*0df0*/  LOP3.LUT R6, R13, R6, RZ, 0xc0, !PT ;  /* 0x000000060d067212 */ /* 0x000fe200078ec0ff */
[----:B------:R-:W-:Y:S02]  /*0e00*/  IMAD R4, R0, R4, R5 ;  /* 0x0000000400047224 */ /* 0x000fe400078e0205 */
[----:B--2---:R-:W-:-:S02]  /*0e10*/  IMAD R0, R7, R20, R26 ;  /* 0x0000001407007224 */ /* 0x004fc400078e021a */
[----:B---3--:R-:W-:Y:S02]  /*0e20*/  IMAD R3, R4, R23, R3 ;  /* 0x0000001704037224 */ /* 0x008fe400078e0203 */
[----:B------:R-:W-:Y:S02]  /*0e30*/  IMAD R154, R0, R15, R6 ;  /* 0x0000000f009a7224 */ /* 0x000fe400078e0206 */
[----:B------:R-:W-:Y:S02]  /*0e40*/  IMAD.MOV.U32 R4, RZ, RZ, 0x1 ;  /* 0x00000001ff047424 */ /* 0x000fe400078e00ff */
[----:B------:R-:W-:Y:S01]  /*0e50*/  IMAD.MOV.U32 R23, RZ, RZ, R28 ;  /* 0x000000ffff177224 */ /* 0x000fe200078e001c */
[----:B------:R-:W-:Y:S02]  /*0e60*/  SEL R153, R154, R3, !P1 ;  /* 0x000000039a997207 */ /* 0x000fe40004800000 */
[----:B------:R-:W-:Y:S02]  /*0e70*/  PRMT R0, R4, 0x7610, R0 ;  /* 0x0000761004007816 */ /* 0x000fe40000000000 */
[----:B------:R-:W-:-:S07]  /*0e80*/  SEL R154, R3, R154, !P1 ;  /* 0x0000009a039a7207 */ /* 0x000fce0004800000 */
.L_x_8:
[----:B------:R-:W-:-:S08]  /*0e90*/  NOP ;  /* 0x0000000000007918 */ /* 0x000fd00000000000 */
[----:B------:R-:W0:Y:S02]  /*0ea0*/  USETMAXREG.TRY_ALLOC.CTAPOOL UP0, 0xe8 ;  /* 0x000000e8000079c8 */ /* 0x000e240008000600 */
[----:B0-----:R-:W-:-:S13]  /*0eb0*/  PLOP3.LUT P0, PT, PT, PT, UP0, 0x80, 0x0 ;  /* 0x000000000000781c */ /* 0x001fda0003f0f008 */
[----:B------:R-:W-:Y:S05]  /*0ec0*/  @!P0 BRA `(.L_x_8) ;  /* 0xfffffffc00f08947 */ /* 0x000fea000383ffff */
[----:B------:R-:W-:Y:S01]  /*0ed0*/  ULDC.64 UR4, c[0x0][0x598] ;  /* 0x0001660000047ab9 */ /* 0x000fe20000000a00 */
[----:B------:R-:W-:Y:S01]  /*0ee0*/  ULDC.64 UR36, c[0x0][0x208] ;  /* 0x0000820000247ab9 */ /* 0x000fe20000000a00 */
[----:B------:R-:W-:-:S04]  /*0ef0*/  ISETP.NE.U32.AND P0, PT, RZ, UR4, PT ;  /* 0x00000004ff007c0c */ /* 0x000fc8000bf05070 */
[----:B------:R-:W-:-:S13]  /*0f00*/  ISETP.NE.AND.EX P0, PT, RZ, UR5, PT, P0 ;  /* 0x00000005ff007c0c */ /* 0x000fda000bf05300 */
[----:B------:R-:W-:Y:S05]  /*0f10*/  @!P0 BRA `(.L_x_11) ;  /* 0x00000000001c8947 */ /* 0x000fea0003800000 */
[----:B------:R-:W0:Y:S02]  /*0f20*/  LDC.64 R4, c[0x0][0x598] ;  /* 0x00016600ff047b82 */ /* 0x000e240000000a00 */
[----:B0-----:R-:W2:Y:S02]  /*0f30*/  LDG.E.64 R4, desc[UR36][R4.64] ;  /* 0x0000002404047981 */ /* 0x001ea4000c1e1b00 */
[----:B--2---:R-:W-:-:S04]  /*0f40*/  ISETP.NE.U32.AND P0, PT, R4, RZ, PT ;  /* 0x000000ff0400720c */ /* 0x004fc80003f05070 */
[----:B------:R-:W-:-:S13]  /*0f50*/  ISETP.NE.AND.EX P0, PT, R5, RZ, PT, P0 ;  /* 0x000000ff0500720c */ /* 0x000fda0003f05300 */
[----:B------:R-:W-:Y:S05]  /*0f60*/  @!P0 BRA `(.L_x_11) ;  /* 0x0000000000088947 */ /* 0x000fea0003800000 */
[----:B------:R0:W5:Y:S01]  /*0f70*/  LD.E R155, desc[UR36][R4.64] ;  /* 0x00000024049b7980 */ /* 0x000162000c101900 */
[----:B------:R-:W-:Y:S05]  /*0f80*/  BRA `(.L_x_12) ;  /* 0x0000000000247947 */ /* 0x000fea0003800000 */
.L_x_11:
[----:B------:R-:W-:Y:S02]  /*0f90*/  ULDC.64 UR4, c[0x0][0x588] ;  /* 0x0001620000047ab9 */ /* 0x000fe40000000a00 */
[----:B------:R-:W-:-:S04]  /*0fa0*/  ISETP.NE.U32.AND P0, PT, RZ, UR4, PT ;  /* 0x00000004ff007c0c */ /* 0x000fc8000bf05070 */
[----:B------:R-:W-:-:S13]  /*0fb0*/  ISETP.NE.AND.EX P0, PT, RZ, UR5, PT, P0 ;  /* 0x00000005ff007c0c */ /* 0x000fda000bf05300 */
[----:B------:R-:W-:Y:S05]  /*0fc0*/  @!P0 BRA `(.L_x_13) ;  /* 0x00000000000c8947 */ /* 0x000fea0003800000 */
[----:B------:R-:W0:Y:S02]  /*0fd0*/  LDC.64 R4, c[0x0][0x588] ;  /* 0x00016200ff047b82 */ /* 0x000e240000000a00 */
[----:B0-----:R1:W5:Y:S01]  /*0fe0*/  LDG.E R155, desc[UR36][R4.64] ;  /* 0x00000024049b7981 */ /* 0x001362000c1e1900 */
[----:B------:R-:W-:Y:S05]  /*0ff0*/  BRA `(.L_x_12) ;  /* 0x0000000000087947 */ /* 0x000fea0003800000 */
.L_x_13:
[----:B------:R-:W-:Y:S02]  /*1000*/  ULDC UR4, c[0x0][0x580] ;  /* 0x0001600000047ab9 */ /* 0x000fe40000000800 */
[----:B------:R-:W-:-:S07]  /*1010*/  IMAD.U32 R155, RZ, RZ, UR4 ;  /* 0x00000004ff9b7e24 */ /* 0x000fce000f8e00ff */
.L_x_12:
[----:B------:R-:W-:Y:S02]  /*1020*/  ULDC.64 UR4, c[0x0][0x5a0] ;  /* 0x0001680000047ab9 */ /* 0x000fe40000000a00 */
[----:B------:R-:W-:-:S04]  /*1030*/  ISETP.NE.U32.AND P0, PT, RZ, UR4, PT ;  /* 0x00000004ff007c0c */ /* 0x000fc8000bf05070 */
[----:B------:R-:W-:-:S13]  /*1040*/  ISETP.NE.AND.EX P0, PT, RZ, UR5, PT, P0 ;  /* 0x00000005ff007c0c */ /* 0x000fda000bf05300 */
[----:B------:R-:W-:Y:S05]  /*1050*/  @!P0 BRA `(.L_x_14) ;  /* 0x00000000001c8947 */ /* 0x000fea0003800000 */
[----:B01----:R-:W0:Y:S02]  /*1060*/  LDC.64 R4, c[0x0][0x5a0] ;  /* 0x00016800ff047b82 */ /* 0x003e240000000a00 */
[----:B0-----:R-:W2:Y:S02]  /*1070*/  LDG.E.64 R4, desc[UR36][R4.64] ;  /* 0x0000002404047981 */ /* 0x001ea4000c1e1b00 */
[----:B--2---:R-:W-:-:S04]  /*1080*/  ISETP.NE.U32.AND P0, PT, R4, RZ, PT ;  /* 0x000000ff0400720c */ /* 0x004fc80003f05070 */
[----:B------:R-:W-:-:S13]  /*1090*/  ISETP.NE.AND.EX P0, PT, R5, RZ, PT, P0 ;  /* 0x000000ff0500720c */ /* 0x000fda0003f05300 */
[----:B------:R-:W-:Y:S05]  /*10a0*/  @!P0 BRA `(.L_x_14) ;  /* 0x0000000000088947 */ /* 0x000fea0003800000 */
[----:B------:R0:W5:Y:S01]  /*10b0*/  LD.E R156, desc[UR36][R4.64] ;  /* 0x00000024049c7980 */ /* 0x000162000c101900 */
[----:B------:R-:W-:Y:S05]  /*10c0*/  BRA `(.L_x_15) ;  /* 0x0000000000247947 */ /* 0x000fea0003800000 */
.L_x_14:
[----:B------:R-:W-:Y:S02]  /*10d0*/  ULDC.64 UR4, c[0x0][0x590] ;  /* 0x0001640000047ab9 */ /* 0x000fe40000000a00 */
[----:B------:R-:W-:-:S04]  /*10e0*/  ISETP.NE.U32.AND P0, PT, RZ, UR4, PT ;  /* 0x00000004ff007c0c */ /* 0x000fc8000bf05070 */
[----:B------:R-:W-:-:S13]  /*10f0*/  ISETP.NE.AND.EX P0, PT, RZ, UR5, PT, P0 ;  /* 0x00000005ff007c0c */ /* 0x000fda000bf05300 */
[----:B------:R-:W-:Y:S05]  /*1100*/  @!P0 BRA `(.L_x_16) ;  /* 0x00000000000c8947 */ /* 0x000fea0003800000 */
[----:B------:R-:W2:Y:S02]  /*1110*/  LDC.64 R156, c[0x0][0x590] ;  /* 0x00016400ff9c7b82 */ /* 0x000ea40000000a00 */
[----:B--2---:R2:W5:Y:S01]  /*1120*/  LDG.E R156, desc[UR36][R156.64] ;  /* 0x000000249c9c7981 */ /* 0x004562000c1e1900 */
[----:B------:R-:W-:Y:S05]  /*1130*/  BRA `(.L_x_15) ;  /* 0x0000000000087947 */ /* 0x000fea0003800000 */
.L_x_16:
[----:B------:R-:W-:Y:S02]  /*1140*/  ULDC UR4, c[0x0][0x584] ;  /* 0x0001610000047ab9 */ /* 0x000fe40000000800 */
[----:B------:R-:W-:-:S07]  /*1150*/  IMAD.U32 R156, RZ, RZ, UR4 ;  /* 0x00000004ff9c7e24 */ /* 0x000fce000f8e00ff */
.L_x_15:
[----:B------:R-:W-:-:S13]  /*1160*/  LOP3.LUT P0, RZ, R0, 0xff, RZ, 0xc0, !PT ;  /* 0x000000ff00ff7812 */ /* 0x000fda000780c0ff */
[----:B------:R-:W-:Y:S05]  /*1170*/  @!P0 EXIT ;  /* 0x000000000000894d */ /* 0x000fea0003800000 */
[----:B------:R-:W-:Y:S01]  /*1180*/  ULDC UR4, c[0x0][0x28c] ;  /* 0x0000a30000047ab9 */ /* 0x000fe20000000800 */
[----:B--2---:R-:W-:Y:S01]  /*1190*/  LOP3.LUT R157, R19, 0x1, RZ, 0xfc, !PT ;  /* 0x00000001139d7812 */ /* 0x004fe200078efcff */
[----:B------:R-:W-:Y:S01]  /*11a0*/  UIADD3 UR4, UR4, 0x3f, URZ ;  /* 0x0000003f04047890 */ /* 0x000fe2000fffe03f */
[----:B------:R-:W-:Y:S01]  /*11b0*/  UMOV UR38, URZ ;  /* 0x0000003f00267c82 */ /* 0x000fe20008000000 */
[----:B------:R-:W-:Y:S02]  /*11c0*/  UMOV UR39, URZ ;  /* 0x0000003f00277c82 */ /* 0x000fe40008000000 */
[----:B------:R-:W-:-:S04]  /*11d0*/  USHF.R.S32.HI UR5, URZ, 0x1f, UR4 ;  /* 0x0000001f3f057899 */ /* 0x000fc80008011404 */
[----:B------:R-:W-:-:S04]  /*11e0*/  ULEA.HI UR5, UR5, UR4, URZ, 0x6 ;  /* 0x0000000405057291 */ /* 0x000fc8000f8f303f */
[----:B------:R-:W-:-:S12]  /*11f0*/  USHF.R.S32.HI UR40, URZ, 0x6, UR5 ;  /* 0x000000063f287899 */ /* 0x000fd80008011405 */
.L_x_290:
[----:B------:R-:W-:Y:S01]  /*1200*/  LOP3.LUT R0, R18, 0x80, RZ, 0xc0, !PT ;  /* 0x0000008012007812 */ /* 0x000fe200078ec0ff */
[----:B--2---:R-:W2:Y:S01]  /*1210*/  S2UR UR7, SR_CgaCtaId ;  /* 0x00000000000779c3 */ /* 0x004ea20000008800 */
[----:B------:R-:W-:Y:S02]  /*1220*/  UMOV UR6, 0x400 ;  /* 0x0000040000067882 */ /* 0x000fe40000000000 */
[----:B------:R-:W-:-:S06]  /*1230*/  SHF.R.U32.HI R0, RZ, 0x7, R0 ;  /* 0x00000007ff007819 */ /* 0x000fcc0000011600 */
[----:B---3--:R-:W3:Y:S01]  /*1240*/  SHFL.IDX PT, R0, R0, RZ, 0x1f ;  /* 0x00001fff00007589 */ /* 0x008ee200000e0000 */
[----:B--2---:R-:W-:Y:S01]  /*1250*/  ULEA UR6, UR7, UR6, 0x18 ;  /* 0x0000000607067291 */ /* 0x004fe2000f8ec03f */
[----:B---3--:R-:W-:-:S13]  /*1260*/  R2UR UR4, R0 ;  /* 0x00000000000472ca */ /* 0x008fda00000e0000 */
[----:B------:R-:W-:-:S04]  /*1270*/  ULEA.HI UR5, UR4, UR4, URZ, 0x1 ;  /* 0x0000000404057291 */ /* 0x000fc8000f8f083f */
[----:B------:R-:W-:-:S04]  /*1280*/  ULOP3.LUT UR5, UR5, 0x7fffe, URZ, 0xc0, !UPT ;  /* 0x0007fffe05057892 */ /* 0x000fc8000f8ec03f */
[----:B------:R-:W-:-:S03]  /*1290*/  UIADD3 UR5, UR4, -UR5, URZ ;  /* 0x8000000504057290 */ /* 0x000fc6000fffe03f */
[----:B------:R-:W-:Y:S01]  /*12a0*/  ULDC UR4, c[0x0][0x28c] ;  /* 0x0000a30000047ab9 */ /* 0x000fe20000000800 */
[----:B------:R-:W-:Y:S01]  /*12b0*/  ULEA UR5, UR5, UR6, 0xd ;  /* 0x0000000605057291 */ /* 0x000fe2000f8e683f */
[----:B------:R-:W-:-:S03]  /*12c0*/  ISETP.LT.AND P0, PT, RZ, UR4, PT ;  /* 0x00000004ff007c0c */ /* 0x000fc6000bf01270 */
[----:B------:R-:W-:-:S04]  /*12d0*/  UIADD3 UR5, UR5, 0x100, URZ ;  /* 0x0000010005057890 */ /* 0x000fc8000fffe03f */
[----:B------:R-:W-:-:S04]  /*12e0*/  USHF.R.U32.HI UR5, URZ, 0x4, UR5 ;  /* 0x000000043f057899 */ /* 0x000fc80008011605 */
[----:B------:R-:W-:Y:S02]  /*12f0*/  ULOP3.LUT UR41, UR5, 0x3fff, URZ, 0xc0, !UPT ;  /* 0x00003fff05297892 */ /* 0x000fe4000f8ec03f */
[----:B-1--45:R-:W-:Y:S10]  /*1300*/  @P0 BRA `(.L_x_17) ;  /* 0x0000000000400947 */ /* 0x032ff40003800000 */
[----:B------:R-:W-:Y:S01]  /*1310*/  MOV R0, 0x0 ;  /* 0x0000000000007802 */ /* 0x000fe20000000f00 */
[----:B------:R-:W-:Y:S01]  /*1320*/  ULDC.64 UR4, c[0x4][0x68] ;  /* 0x01001a0000047ab9 */ /* 0x000fe20000000a00 */
[----:B------:R-:W-:Y:S01]  /*1330*/  ULDC.64 UR6, c[0x4][0x8] ;  /* 0x0100020000067ab9 */ /* 0x000fe20000000a00 */
[----:B01----:R-:W-:Y:S01]  /*1340*/  IMAD.U32 R4, RZ, RZ, UR4 ;  /* 0x00000004ff047e24 */ /* 0x003fe2000f8e00ff */
[----:B------:R0:W1:Y:S01]  /*1350*/  LDC.64 R14, c[0x4][R0] ;  /* 0x01000000000e7b82 */ /* 0x0000620000000a00 */
[----:B------:R-:W-:Y:S01]  /*1360*/  IMAD.U32 R5, RZ, RZ, UR5 ;  /* 0x00000005ff057e24 */ /* 0x000fe2000f8e00ff */
[----:B------:R-:W-:Y:S01]  /*1370*/  ULDC.64 UR4, c[0x4][0x70] ;  /* 0x01001c0000047ab9 */ /* 0x000fe20000000a00 */
[----:B------:R-:W-:Y:S02]  /*1380*/  IMAD.U32 R10, RZ, RZ, UR6 ;  /* 0x00000006ff0a7e24 */ /* 0x000fe4000f8e00ff */
[----:B------:R-:W-:Y:S02]  /*1390*/  IMAD.U32 R6, RZ, RZ, UR4 ;  /* 0x00000004ff067e24 */ /* 0x000fe4000f8e00ff */
[----:B------:R-:W-:-:S02]  /*13a0*/  IMAD.U32 R7, RZ, RZ, UR5 ;  /* 0x00000005ff077e24 */ /* 0x000fc4000f8e00ff */
[----:B------:R-:W-:Y:S02]  /*13b0*/  IMAD.U32 R11, RZ, RZ, UR7 ;  /* 0x00000007ff0b7e24 */ /* 0x000fe4000f8e00ff */
[----:B------:R-:W-:Y:S02]  /*13c0*/  IMAD.MOV.U32 R8, RZ, RZ, 0x1e1 ;  /* 0x000001e1ff087424 */ /* 0x000fe400078e00ff */
[----:B------:R-:W-:Y:S02]  /*13d0*/  IMAD.MOV.U32 R12, RZ, RZ, 0x1 ;  /* 0x00000001ff0c7424 */ /* 0x000fe400078e00ff */
[----:B0-----:R-:W-:-:S07]  /*13e0*/  IMAD.MOV.U32 R13, RZ, RZ, RZ ;  /* 0x000000ffff0d7224 */ /* 0x001fce00078e00ff */
[----:B------:R-:W-:-:S07]  /*13f0*/  LEPC R20, `(.L_x_17) ;  /* 0x000000001014794e */ /* 0x000fce0000000000 */
[----:B-1---5:R-:W-:Y:S05]  /*1400*/  CALL.ABS.NOINC R14 ;  /* 0x000000000e007343 */ /* 0x022fea0003c00000 */
.L_x_17:
[----:B------:R-:W-:-:S13]  /*1410*/  ISETP.NE.AND P0, PT, R157, 0x3, PT ;  /* 0x000000039d00780c */ /* 0x000fda0003f05270 */
[----:B------:R-:W-:Y:S05]  /*1420*/  @!P0 BRA `(.L_x_18) ;  /* 0x0000000000048947 */ /* 0x000fea0003800000 */
[----:B------:R-:W-:Y:S01]  /*1430*/  BPT.TRAP 0x1 ;  /* 0x000000040000795c */ /* 0x000fe20000300000 */
.L_x_18:
[----:B------:R-:W2:Y:S01]  /*1440*/  S2UR UR5, SR_CgaCtaId ;  /* 0x00000000000579c3 */ /* 0x000ea20000008800 */
[----:B------:R-:W-:Y:S01]  /*1450*/  UMOV UR4, 0x400 ;  /* 0x0000040000047882 */ /* 0x000fe20000000000 */
[----:B------:R-:W-:Y:S02]  /*1460*/  IMAD.U32 R0, RZ, RZ, UR38 ;  /* 0x00000026ff007e24 */ /* 0x000fe4000f8e00ff */
[----:B------:R-:W-:-:S03]  /*1470*/  IMAD.U32 R3, RZ, RZ, UR39 ;  /* 0x00000027ff037e24 */ /* 0x000fc6000f8e00ff */
[----:B------:R-:W-:Y:S01]  /*1480*/  SHF.L.U32 R0, R0, 0x1f, RZ ;  /* 0x0000001f00007819 */ /* 0x000fe200000006ff */
[----:B--2---:R-:W-:-:S06]  /*1490*/  ULEA UR4, UR5, UR4, 0x18 ;  /* 0x0000000405047291 */ /* 0x004fcc000f8ec03f */
[----:B------:R-:W-:-:S04]  /*14a0*/  IMAD.U32 R6, RZ, RZ, UR4 ;  /* 0x00000004ff067e24 */ /* 0x000fc8000f8e00ff */
[----:B------:R-:W-:-:S04]  /*14b0*/  IMAD R3, R3, 0x8, R6 ;  /* 0x0000000803037824 */ /* 0x000fc800078e0206 */
[----:B------:R2:W3:Y:S01]  /*14c0*/  SYNCS.PHASECHK.TRANS64.TRYWAIT P1, [R3+URZ], R0 ;  /* 0x00000000030075a7 */ /* 0x0004e2000802017f */
[----:B------:R-:W-:Y:S05]  /*14d0*/  @!P0 BRA `(.L_x_19) ;  /* 0x0000000000048947 */ /* 0x000fea0003800000 */
[----:B------:R-:W-:Y:S01]  /*14e0*/  BPT.TRAP 0x1 ;  /* 0x000000040000795c */ /* 0x000fe20000300000 */
.L_x_19:
[----:B---3--:R-:W-:Y:S05]  /*14f0*/  @P1 BRA `(.L_x_20) ;  /* 0x0000000000081947 */ /* 0x008fea0003800000 */
[----:B------:R-:W3:Y:S02]  /*1500*/  SYNCS.PHASECHK.TRANS64.TRYWAIT P1, [R3+URZ], R0 ;  /* 0x00000000030075a7 */ /* 0x000ee4000802017f */
[----:B---3--:R-:W-:Y:S05]  /*1510*/  @!P1 BRA `(.L_x_21) ;  /* 0x000000a400189947 */ /* 0x008fea0003800000 */
.L_x_20:
[----:B------:R-:W-:-:S04]  /*1520*/  UISETP.LT.AND UP0, UPT, UR40, 0x1, UPT ;  /* 0x000000012800788c */ /* 0x000fc8000bf01270 */
[----:B------:R-:W-:-:S06]  /*1530*/  USEL UR4, UR40, 0x1, UP0 ;  /* 0x0000000128047887 */ /* 0x000fcc0008000000 */
[----:B--23--:R-:W-:Y:S01]  /*1540*/  IMAD.U32 R0, RZ, RZ, UR4 ;  /* 0x00000004ff007e24 */ /* 0x00cfe2000f8e00ff */
[----:B------:R-:W-:Y:S05]  /*1550*/  WARPSYNC.ALL ;  /* 0x0000000000007948 */ /* 0x000fea0003800000 */
[----:B------:R-:W-:-:S04]  /*1560*/  IADD3 R0, -R0, UR40, RZ ;  /* 0x0000002800007c10 */ /* 0x000fc8000fffe1ff */
[----:B------:R-:W-:Y:S02]  /*1570*/  ISETP.GE.AND P1, PT, R0, 0x1, PT ;  /* 0x000000010000780c */ /* 0x000fe40003f26270 */
[----:B------:R-:W-:Y:S01]  /*1580*/  R2UR UR4, R6 ;  /* 0x00000000060472ca */ /* 0x000fe200000e0000 */
[----:B------:R-:W-:Y:S01]  /*1590*/  WARPGROUP.ARRIVE ;  /* 0x00000000000079c5 */ /* 0x000fe20000000000 */
[----:B------:R-:W-:Y:S01]  /*15a0*/  UMOV UR9, 0x40000040 ;  /* 0x4000004000097882 */ /* 0x000fe20000000000 */
[----:B------:R-:W-:-:S10]  /*15b0*/  UMOV UR11, 0x40000040 ;  /* 0x40000040000b7882 */ /* 0x000fd40000000000 */
[----:B------:R-:W-:-:S04]  /*15c0*/  UIADD3 UR4, UR4, 0x10100, URZ ;  /* 0x0001010004047890 */ /* 0x000fc8000fffe03f */
[----:B------:R-:W-:-:S04]  /*15d0*/  USHF.R.U32.HI UR4, URZ, 0x4, UR4 ;  /* 0x000000043f047899 */ /* 0x000fc80008011604 */
[----:B------:R-:W-:Y:S02]  /*15e0*/  ULOP3.LUT UR5, UR4, 0x3fff, URZ, 0xc0, !UPT ;  /* 0x00003fff04057892 */ /* 0x000fe4000f8ec03f */
[----:B------:R-:W-:Y:S02]  /*15f0*/  ULOP3.LUT UR4, UR41, 0x10000, URZ, 0xfc, !UPT ;  /* 0x0001000029047892 */ /* 0x000fe4000f8efc3f */
[----:B------:R-:W-:Y:S02]  /*1600*/  ULOP3.LUT UR5, UR5, 0x10000, URZ, 0xfc, !UPT ;  /* 0x0001000005057892 */ /* 0x000fe4000f8efc3f */
[----:B------:R-:W-:Y:S02]  /*1610*/  ULEA UR6, UR39, UR4, 0xa ;  /* 0x0000000427067291 */ /* 0x000fe4000f8e503f */
[----:B------:R-:W-:-:S05]  /*1620*/  ULEA UR7, UR39, UR5, 0xb ;  /* 0x0000000527077291 */ /* 0x000fca000f8e583f */
[----:B------:R-:W-:Y:S02]  /*1630*/  UMOV UR8, UR6 ;  /* 0x0000000600087c82 */ /* 0x000fe40008000000 */
[----:B------:R-:W-:Y:S02]  /*1640*/  UMOV UR10, UR7 ;  /* 0x00000007000a7c82 */ /* 0x000fe40008000000 */
[----:B------:R-:W-:Y:S01]  /*1650*/  HGMMA.64x256x16.F32 R24, gdesc[UR8], RZ, !UPT, gsb0 ;  /* 0x03e00000081879f0 */ /* 0x000fe2000c0008ff */
[----:B------:R-:W-:Y:S02]  /*1660*/  UIADD3 UR8, UR6, 0x2, URZ ;  /* 0x0000000206087890 */ /* 0x000fe4000fffe03f */
[----:B------:R-:W-:Y:S01]  /*1670*/  UIADD3 UR10, UR7, 0x2, URZ ;  /* 0x00000002070a7890 */ /* 0x000fe2000fffe03f */
[----:B------:R-:W-:Y:S01]  /*1680*/  UMOV UR9, 0x40000040 ;  /* 0x4000004000097882 */ /* 0x000fe20000000000 */
[----:B------:R-:W-:Y:S01]  /*1690*/  UMOV UR11, 0x40000040 ;  /* 0x40000040000b7882 */ /* 0x000fe20000000000 */
[----:B------:R-:W-:-:S02]  /*16a0*/  WARPGROUP.DEPBAR.LE gsb0, 0x0 ;  /* 0x00008000000079c5 */ /* 0x000fc40000010000 */
[----:B------:R-:W-:-:S15]  /*16b0*/  WARPGROUP.ARRIVE ;  /* 0x00000000000079c5 */ /* 0x000fde0000000000 */
[----:B------:R-:W-:-:S05]  /*16c0*/  NOP ;  /* 0x0000000000007918 */ /* 0x000fca0000000000 */
[----:B------:R-:W-:Y:S01]  /*16d0*/  HGMMA.64x256x16.F32 R24, gdesc[UR8], R24, gsb0 ;  /* 0x03e00000081879f0 */ /* 0x000fe20008000818 */
[----:B------:R-:W-:Y:S02]  /*16e0*/  UIADD3 UR8, UR6, 0x4, URZ ;  /* 0x0000000406087890 */ /* 0x000fe4000fffe03f */
[----:B------:R-:W-:Y:S01]  /*16f0*/  UIADD3 UR10, UR7, 0x4, URZ ;  /* 0x00000004070a7890 */ /* 0x000fe2000fffe03f */
[----:B------:R-:W-:Y:S01]  /*1700*/  UMOV UR9, 0x40000040 ;  /* 0x4000004000097882 */ /* 0x000fe20000000000 */
[----:B------:R-:W-:Y:S01]  /*1710*/  UMOV UR11, 0x40000040 ;  /* 0x40000040000b7882 */ /* 0x000fe20000000000 */
[----:B------:R-:W-:Y:S02]  /*1720*/  WARPGROUP.DEPBAR.LE gsb0, 0x0 ;  /* 0x00008000000079c5 */ /* 0x000fe40000010000 */
        /* <DEDUP_REMOVED lines=10> */
[----:B------:R-:W-:Y:S03]  /*17d0*/  HGMMA.64x256x16.F32 R24, gdesc[UR8], R24, gsb0 ;  /* 0x03e00000081879f0 */ /* 0x000fe60008000818 */
[----:B------:R-:W-:Y:S02]  /*17e0*/  WARPGROUP.DEPBAR.LE gsb0, 0x0 ;  /* 0x00008000000079c5 */ /* 0x000fe40000010000 */
[----:B------:R-:W-:Y:S05]  /*17f0*/  @!P1 BRA `(.L_x_22) ;  /* 0x0000000400309947 */ /* 0x000fea0003800000 */
[----:B------:R-:W-:Y:S02]  /*1800*/  UIADD3 UR6, UR39, 0x1, URZ ;  /* 0x0000000127067890 */ /* 0x000fe4000fffe03f */
[----:B------:R-:W-:Y:S02]  /*1810*/  IMAD.U32 R3, RZ, RZ, UR39 ;  /* 0x00000027ff037e24 */ /* 0x000fe4000f8e00ff */
[----:B------:R-:W-:-:S04]  /*1820*/  UISETP.NE.AND UP0, UPT, UR6, 0x4, UPT ;  /* 0x000000040600788c */ /* 0x000fc8000bf05270 */
[----:B------:R-:W-:Y:S02]  /*1830*/  USEL UR7, URZ, 0x1, UP0 ;  /* 0x000000013f077887 */ /* 0x000fe40008000000 */
[----:B------:R-:W-:Y:S02]  /*1840*/  USEL UR6, UR6, URZ, UP0 ;  /* 0x0000003f06067287 */ /* 0x000fe40008000000 */
[----:B------:R-:W-:-:S06]  /*1850*/  ULOP3.LUT UR7, UR38, UR7, URZ, 0x3c, !UPT ;  /* 0x0000000726077292 */ /* 0x000fcc000f8e3c3f */
[----:B------:R-:W-:-:S07]  /*1860*/  IMAD.U32 R7, RZ, RZ, UR7 ;  /* 0x00000007ff077e24 */ /* 0x000fce000f8e00ff */
.L_x_29:
[----:B------:R-:W-:Y:S05]  /*1870*/  @!P0 BRA `(.L_x_23) ;  /* 0x0000000000048947 */ /* 0x000fea0003800000 */
[----:B------:R-:W-:Y:S01]  /*1880*/  BPT.TRAP 0x1 ;  /* 0x000000040000795c */ /* 0x000fe20000300000 */
.L_x_23:
[----:B------:R-:W2:Y:S01]  /*1890*/  S2UR UR8, SR_CgaCtaId ;  /* 0x00000000000879c3 */ /* 0x000ea20000008800 */
[----:B------:R-:W-:Y:S01]  /*18a0*/  UMOV UR7, 0x400 ;  /* 0x0000040000077882 */ /* 0x000fe20000000000 */
[----:B01----:R-:W-:Y:S01]  /*18b0*/  IMAD.U32 R5, RZ, RZ, UR6 ;  /* 0x00000006ff057e24 */ /* 0x003fe2000f8e00ff */
[----:B------:R-:W-:Y:S01]  /*18c0*/  SHF.L.U32 R4, R7, 0x1f, RZ ;  /* 0x0000001f07047819 */ /* 0x000fe200000006ff */
[----:B--2---:R-:W-:-:S06]  /*18d0*/  ULEA UR7, UR8, UR7, 0x18 ;  /* 0x0000000708077291 */ /* 0x004fcc000f8ec03f */
[----:B------:R-:W-:-:S04]  /*18e0*/  IMAD.U32 R6, RZ, RZ, UR7 ;  /* 0x00000007ff067e24 */ /* 0x000fc8000f8e00ff */
[----:B------:R-:W-:-:S04]  /*18f0*/  IMAD R5, R5, 0x8, R6 ;  /* 0x0000000805057824 */ /* 0x000fc800078e0206 */
[----:B------:R0:W1:Y:S01]  /*1900*/  SYNCS.PHASECHK.TRANS64.TRYWAIT P1, [R5+URZ], R4 ;  /* 0x00000004050075a7 */ /* 0x000062000802017f */
[----:B------:R-:W-:Y:S05]  /*1910*/  @!P0 BRA `(.L_x_24) ;  /* 0x0000000000048947 */ /* 0x000fea0003800000 */
[----:B------:R-:W-:Y:S01]  /*1920*/  BPT.TRAP 0x1 ;  /* 0x000000040000795c */ /* 0x000fe20000300000 */
.L_x_24:
[----:B-1----:R-:W-:Y:S05]  /*1930*/  @P1 BRA `(.L_x_25) ;  /* 0x0000000000081947 */ /* 0x002fea0003800000 */
[----:B------:R-:W1:Y:S02]  /*1940*/  SYNCS.PHASECHK.TRANS64.TRYWAIT P1, [R5+URZ], R4 ;  /* 0x00000004050075a7 */ /* 0x000e64000802017f */
[----:B-1----:R-:W-:Y:S05]  /*1950*/  @!P1 BRA `(.L_x_26) ;  /* 0x000000a0001c9947 */ /* 0x002fea0003800000 */
.L_x_25:
[----:B------:R-:W-:Y:S01]  /*1960*/  ULEA UR7, UR6, UR4, 0xa ;  /* 0x0000000406077291 */ /* 0x000fe2000f8e503f */
[----:B------:R-:W-:Y:S01]  /*1970*/  WARPGROUP.ARRIVE ;  /* 0x00000000000079c5 */ /* 0x000fe20000000000 */
[----:B------:R-:W-:Y:S01]  /*1980*/  ULEA UR12, UR6, UR5, 0xb ;  /* 0x00000005060c7291 */ /* 0x000fe2000f8e583f */
[----:B------:R-:W-:Y:S01]  /*1990*/  UMOV UR9, 0x40000040 ;  /* 0x4000004000097882 */ /* 0x000fe20000000000 */
[----:B------:R-:W-:-:S03]  /*19a0*/  UMOV UR11, 0x40000040 ;  /* 0x40000040000b7882 */ /* 0x000fc60000000000 */
[----:B------:R-:W-:Y:S02]  /*19b0*/  UMOV UR8, UR7 ;  /* 0x0000000700087c82 */ /* 0x000fe40008000000 */
[----:B------:R-:W-:Y:S02]  /*19c0*/  UMOV UR10, UR12 ;  /* 0x0000000c000a7c82 */ /* 0x000fe40008000000 */
[----:B------:R-:W-:Y:S01]  /*19d0*/  HGMMA.64x256x16.F32 R24, gdesc[UR8], R24, gsb0 ;  /* 0x03e00000081879f0 */ /* 0x000fe20008000818 */
        /* <DEDUP_REMOVED lines=26> */
[----:B------:R-:W-:Y:S01]  /*1b80*/  BPT.TRAP 0x1 ;  /* 0x000000040000795c */ /* 0x000fe20000300000 */
.L_x_27:
[----:B------:R-:W-:-:S13]  /*1b90*/  ISETP.NE.AND P1, PT, R22, RZ, PT ;  /* 0x000000ff1600720c */ /* 0x000fda0003f25270 */
[----:B01----:R-:W-:-:S04]  /*1ba0*/  @P1 IMAD R4, R3, 0x8, R6 ;  /* 0x0000000803041824 */ /* 0x003fc800078e0206 */
[----:B------:R-:W-:-:S05]  /*1bb0*/  @P1 VIADD R5, R4, 0x20 ;  /* 0x0000002004051836 */ /* 0x000fca0000000000 */
[----:B------:R-:W-:-:S04]  /*1bc0*/  @P1 PRMT R5, R152, 0x654, R5 ;  /* 0x0000065498051816 */ /* 0x000fc80000000005 */
[----:B------:R0:W-:Y:S01]  /*1bd0*/  @P1 SYNCS.ARRIVE.TRANS64.RED.A1T0 RZ, [R5+URZ], RZ ;  /* 0x000000ff05ff19a7 */ /* 0x0001e2000810043f */
[----:B------:R-:W-:-:S13]  /*1be0*/  ISETP.GT.U32.AND P1, PT, R19, 0x1, PT ;  /* 0x000000011300780c */ /* 0x000fda0003f24070 */
[----:B0-----:R-:W-:Y:S05]  /*1bf0*/  @P1 BRA `(.L_x_28) ;  /* 0x0000000000041947 */ /* 0x001fea0003800000 */
[----:B------:R-:W-:Y:S01]  /*1c00*/  BPT.TRAP 0x1 ;  /* 0x000000040000795c */ /* 0x000fe20000300000 */
.L_x_28:
[----:B------:R-:W-:Y:S01]  /*1c10*/  UIADD3 UR6, UR6, 0x1, URZ ;  /* 0x0000000106067890 */ /* 0x000fe2000fffe03f */
[C---:B------:R-:W-:Y:S01]  /*1c20*/  ISETP.GT.AND P2, PT, R0.reuse, 0x1, PT ;  /* 0x000000010000780c */ /* 0x040fe20003f44270 */
[----:B------:R-:W-:Y:S02]  /*1c30*/  VIADD R3, R3, 0x1 ;  /* 0x0000000103037836 */ /* 0x000fe40000000000 */
[----:B------:R-:W-:Y:S01]  /*1c40*/  UISETP.NE.AND UP0, UPT, UR6, 0x4, UPT ;  /* 0x000000040600788c */ /* 0x000fe2000bf05270 */
[----:B------:R-:W-:Y:S02]  /*1c50*/  VIADD R0, R0, 0xffffffff ;  /* 0xffffffff00007836 */ /* 0x000fe40000000000 */
[C---:B------:R-:W-:Y:S01]  /*1c60*/  ISETP.NE.AND P1, PT, R3.reuse, 0x4, PT ;  /* 0x000000040300780c */ /* 0x040fe20003f25270 */
[----:B------:R-:W-:Y:S02]  /*1c70*/  USEL UR7, URZ, 0x1, UP0 ;  /* 0x000000013f077887 */ /* 0x000fe40008000000 */
[----:B------:R-:W-:Y:S01]  /*1c80*/  USEL UR6, UR6, URZ, UP0 ;  /* 0x0000003f06067287 */ /* 0x000fe20008000000 */
[----:B------:R-:W-:-:S03]  /*1c90*/  SEL R3, R3, RZ, P1 ;  /* 0x000000ff03037207 */ /* 0x000fc60000800000 */
[----:B------:R-:W-:Y:S01]  /*1ca0*/  LOP3.LUT R7, R7, UR7, RZ, 0x3c, !PT ;  /* 0x0000000707077c12 */ /* 0x000fe2000f8e3cff */
[----:B------:R-:W-:Y:S07]  /*1cb0*/  @P2 BRA `(.L_x_29) ;  /* 0xfffffff800ec2947 */ /* 0x000fee000383ffff */
.L_x_22:
[----:B------:R-:W2:Y:S02]  /*1cc0*/  LDC R0, c[0x0][0x28c] ;  /* 0x0000a300ff007b82 */ /* 0x000ea40000000800 */
[----:B--2---:R-:W-:-:S13]  /*1cd0*/  ISETP.GE.AND P1, PT, R0, 0x1, PT ;  /* 0x000000010000780c */ /* 0x004fda0003f26270 */
[----:B------:R-:W-:Y:S05]  /*1ce0*/  @!P1 BRA `(.L_x_30) ;  /* 0x0000000000409947 */ /* 0x000fea0003800000 */
[----:B------:R-:W-:Y:S05]  /*1cf0*/  @!P0 BRA `(.L_x_31) ;  /* 0x0000000000048947 */ /* 0x000fea0003800000 */
[----:B------:R-:W-:Y:S01]  /*1d00*/  BPT.TRAP 0x1 ;  /* 0x000000040000795c */ /* 0x000fe20000300000 */
.L_x_31:
[----:B------:R-:W-:Y:S01]  /*1d10*/  ISETP.NE.AND P0, PT, R22, RZ, PT ;  /* 0x000000ff1600720c */ /* 0x000fe20003f05270 */
[----:B------:R-:W-:-:S12]  /*1d20*/  UISETP.LT.AND UP1, UPT, UR40, 0x1, UPT ;  /* 0x000000012800788c */ /* 0x000fd8000bf21270 */
[----:B------:R-:W-:-:S05]  /*1d30*/  VOTEU.ANY UP0, P0 ;  /* 0x00000000003f7886 */ /* 0x000fca0000000100 */
[----:B------:R-:W-:-:S04]  /*1d40*/  @UP0 USEL UR4, UR40, 0x1, UP1 ;  /* 0x0000000128040887 */ /* 0x000fc80008800000 */
[----:B------:R-:W-:-:S06]  /*1d50*/  @UP0 UIADD3 UR4, UR39, UR40, -UR4 ;  /* 0x0000002827040290 */ /* 0x000fcc000fffe804 */
[----:B------:R-:W-:-:S04]  /*1d60*/  IMAD.U32 R0, RZ, RZ, UR4 ;  /* 0x00000004ff007e24 */ /* 0x000fc8000f8e00ff */
[----:B------:R-:W-:-:S05]  /*1d70*/  @P0 IMAD.SHL.U32 R0, R0, 0x8, RZ ;  /* 0x0000000800000824 */ /* 0x000fca00078e00ff */
[----:B------:R-:W-:-:S04]  /*1d80*/  @P0 LOP3.LUT R0, R0, 0x18, RZ, 0xc0, !PT ;  /* 0x0000001800000812 */ /* 0x000fc800078ec0ff */
[----:B------:R-:W-:-:S04]  /*1d90*/  @P0 IADD3 R3, R6, 0x20, R0 ;  /* 0x0000002006030810 */ /* 0x000fc80007ffe000 */
[----:B------:R-:W-:-:S04]  /*1da0*/  @P0 PRMT R3, R152, 0x654, R3 ;  /* 0x0000065498030816 */ /* 0x000fc80000000003 */
[----:B------:R2:W-:Y:S01]  /*1db0*/  @P0 SYNCS.ARRIVE.TRANS64.RED.A1T0 RZ, [R3+URZ], RZ ;  /* 0x000000ff03ff09a7 */ /* 0x0005e2000810043f */
[----:B------:R-:W-:-:S13]  /*1dc0*/  ISETP.GT.U32.AND P0, PT, R19, 0x1, PT ;  /* 0x000000011300780c */ /* 0x000fda0003f04070 */
[----:B--2---:R-:W-:Y:S05]  /*1dd0*/  @P0 BRA `(.L_x_30) ;  /* 0x0000000000040947 */ /* 0x004fea0003800000 */
[----:B------:R-:W-:Y:S01]  /*1de0*/  BPT.TRAP 0x1 ;  /* 0x000000040000795c */ /* 0x000fe20000300000 */
.L_x_30:
[----:B------:R-:W2:Y:S01]  /*1df0*/  LDC R6, c[0x0][0x288] ;  /* 0x0000a200ff067b82 */ /* 0x000ea20000000800 */
[--C-:B------:R-:W-:Y:S01]  /*1e00*/  SHF.R.U32.HI R0, RZ, 0x2, R18.reuse ;  /* 0x00000002ff007819 */ /* 0x100fe20000011612 */
[----:B------:R-:W-:Y:S01]  /*1e10*/  UIADD3 UR39, UR40, UR39, URZ ;  /* 0x0000002728277290 */ /* 0x000fe2000fffe03f */
[----:B01----:R-:W-:Y:S01]  /*1e20*/  SHF.R.U32.HI R5, RZ, 0x7, R18 ;  /* 0x00000007ff057819 */ /* 0x003fe20000011612 */
[----:B------:R-:W-:Y:S01]  /*1e30*/  ULDC UR8, c[0x0][0x284] ;  /* 0x0000a10000087ab9 */ /* 0x000fe20000000800 */
[----:B------:R-:W-:Y:S01]  /*1e40*/  LOP3.LUT R4, R18, 0x60, RZ, 0xc0, !PT ;  /* 0x0000006012047812 */ /* 0x000fe200078ec0ff */
[----:B------:R-:W-:Y:S01]  /*1e50*/  USHF.R.U32.HI UR4, URZ, 0x2, UR39 ;  /* 0x000000023f047899 */ /* 0x000fe20008011627 */
[----:B------:R-:W-:Y:S01]  /*1e60*/  LOP3.LUT R3, R0, 0x7, RZ, 0xc0, !PT ;  /* 0x0000000700037812 */ /* 0x000fe200078ec0ff */
[----:B------:R-:W-:Y:S01]  /*1e70*/  UISETP.GT.U32.AND UP1, UPT, UR39, 0x3, UPT ;  /* 0x000000032700788c */ /* 0x000fe2000bf24070 */
[----:B------:R-:W-:Y:S01]  /*1e80*/  LOP3.LUT R0, R5, 0x1, RZ, 0xc0, !PT ;  /* 0x0000000105007812 */ /* 0x000fe200078ec0ff */
[----:B------:R-:W-:Y:S01]  /*1e90*/  ULOP3.LUT UR4, UR4, 0x1, URZ, 0xc0, !UPT ;  /* 0x0000000104047892 */ /* 0x000fe2000f8ec03f */
[----:B------:R-:W-:Y:S01]  /*1ea0*/  SHF.R.U32.HI R10, RZ, 0x1, R4 ;  /* 0x00000001ff0a7819 */ /* 0x000fe20000011604 */
[----:B------:R-:W-:Y:S01]  /*1eb0*/  IMAD.SHL.U32 R4, R18, 0x2, RZ ;  /* 0x0000000212047824 */ /* 0x000fe200078e00ff */
[----:B------:R-:W-:Y:S01]  /*1ec0*/  SHF.R.S32.HI R21, RZ, 0x1f, R23 ;  /* 0x0000001fff157819 */ /* 0x000fe20000011417 */
[----:B------:R-:W-:Y:S01]  /*1ed0*/  IMAD.SHL.U32 R8, R0, 0x40, RZ ;  /* 0x0000004000087824 */ /* 0x000fe200078e00ff */
[--C-:B------:R-:W-:Y:S01]  /*1ee0*/  IADD3 R5, RZ, -R10, -R3.reuse ;  /* 0x8000000aff057210 */ /* 0x100fe20007ffe803 */
[----:B------:R-:W-:Y:S01]  /*1ef0*/  UISETP.NE.U32.AND UP0, UPT, UR4, 0x1, UPT ;  /* 0x000000010400788c */ /* 0x000fe2000bf05070 */
[----:B------:R-:W-:Y:S01]  /*1f00*/  LOP3.LUT R4, R4, 0x6, RZ, 0xc0, !PT ;  /* 0x0000000604047812 */ /* 0x000fe200078ec0ff */
[----:B------:R-:W-:Y:S01]  /*1f10*/  ULDC.64 UR6, c[0x0][0x5d0] ;  /* 0x0001740000067ab9 */ /* 0x000fe20000000a00 */
[----:B------:R-:W-:Y:S01]  /*1f20*/  LOP3.LUT R3, R8, 0x40, R3, 0xe2, !PT ;  /* 0x0000004008037812 */ /* 0x000fe200078ee203 */
[----:B------:R-:W-:Y:S01]  /*1f30*/  IMAD R11, R0, -0x40, R5 ;  /* 0xffffffc0000b7824 */ /* 0x000fe200078e0205 */
[----:B------:R-:W-:Y:S01]  /*1f40*/  LOP3.LUT R0, R18, 0x3, RZ, 0xc0, !PT ;  /* 0x0000000312007812 */ /* 0x000fe200078ec0ff */
[----:B------:R-:W-:Y:S01]  /*1f50*/  UISETP.LT.U32.AND UP1, UPT, UR40, 0x4, UP1 ;  /* 0x000000042800788c */ /* 0x000fe20008f21070 */
[----:B------:R-:W-:Y:S01]  /*1f60*/  PRMT R8, R4, 0x6540, R153 ;  /* 0x0000654004087816 */ /* 0x000fe20000000099 */
[----:B------:R-:W-:Y:S01]  /*1f70*/  IMAD.SHL.U32 R153, R153, 0x100, RZ ;  /* 0x0000010099997824 */ /* 0x000fe200078e00ff */
[----:B------:R-:W-:Y:S01]  /*1f80*/  UISETP.GT.U32.AND UP0, UPT, UR40, 0x3, !UP0 ;  /* 0x000000032800788c */ /* 0x000fe2000c704070 */
[----:B--2---:R-:W-:Y:S01]  /*1f90*/  IMAD R12, R0, -0x2, R6 ;  /* 0xfffffffe000c7824 */ /* 0x004fe200078e0206 */
[----:B------:R-:W-:Y:S01]  /*1fa0*/  SHF.R.S32.HI R9, RZ, 0x1f, R8 ;  /* 0x0000001fff097819 */ /* 0x000fe20000011408 */
[C---:B------:R-:W-:Y:S01]  /*1fb0*/  IMAD.SHL.U32 R0, R154.reuse, 0x80, RZ ;  /* 0x000000809a007824 */ /* 0x040fe200078e00ff */
[----:B------:R-:W-:Y:S01]  /*1fc0*/  ISETP.GE.AND P0, PT, R153, R6, PT ;  /* 0x000000069900720c */ /* 0x000fe20003f06270 */
[----:B------:R-:W-:Y:S01]  /*1fd0*/  IMAD R4, R21, UR6, RZ ;  /* 0x0000000615047c24 */ /* 0x000fe2000f8e02ff */
[----:B------:R-:W-:Y:S01]  /*1fe0*/  USEL UR5, URZ, 0x1, !UP1 ;  /* 0x000000013f057887 */ /* 0x000fe2000c800000 */
[----:B------:R-:W-:Y:S01]  /*1ff0*/  IMAD.WIDE R6, R154, 0x80, RZ ;  /* 0x000000809a067825 */ /* 0x000fe200078e02ff */
[C---:B------:R-:W-:Y:S01]  /*2000*/  ISETP.GE.OR P0, PT, R0.reuse, UR8, P0 ;  /* 0x0000000800007c0c */ /* 0x040fe20008706670 */
[----:B------:R-:W-:Y:S01]  /*2010*/  USEL UR4, URZ, 0x1, !UP0 ;  /* 0x000000013f047887 */ /* 0x000fe2000c000000 */
[----:B------:R-:W-:Y:S01]  /*2020*/  IADD3 R0, -R0, UR8, R11 ;  /* 0x0000000800007c10 */ /* 0x000fe2000fffe10b */
[C---:B------:R-:W-:Y:S01]  /*2030*/  IMAD R13, R23.reuse, UR7, R4 ;  /* 0x00000007170d7c24 */ /* 0x040fe2000f8e0204 */
[----:B------:R-:W-:Y:S01]  /*2040*/  ULOP3.LUT UR39, UR39, 0x3, URZ, 0xc0, !UPT ;  /* 0x0000000327277892 */ /* 0x000fe2000f8ec03f */
[----:B------:R-:W-:Y:S01]  /*2050*/  IMAD.WIDE.U32 R4, R23, UR6, R8 ;  /* 0x0000000617047c25 */ /* 0x000fe2000f8e0008 */
[----:B------:R-:W-:Y:S01]  /*2060*/  ULOP3.LUT UR38, UR4, UR38, UR5, 0x96, !UPT ;  /* 0x0000002604267292 */ /* 0x000fe2000f8e9605 */
[----:B------:R-:W-:-:S02]  /*2070*/  LOP3.LUT R169, R6, R3, R10, 0xfe, !PT ;  /* 0x0000000306a97212 */ /* 0x000fc400078efe0a */
[----:B------:R-:W-:Y:S02]  /*2080*/  IMAD.IADD R5, R5, 0x1, R13 ;  /* 0x0000000105057824 */ /* 0x000fe400078e020d */
[----:B------:R-:W-:Y:S02]  /*2090*/  IMAD.IADD R3, R12, 0x1, -R153 ;  /* 0x000000010c037824 */ /* 0x000fe400078e0a99 */
[----:B------:R-:W-:Y:S01]  /*20a0*/  IMAD.MOV.U32 R154, RZ, RZ, -0x1 ;  /* 0xffffffffff9a7424 */ /* 0x000fe200078e00ff */
[----:B------:R-:W-:Y:S06]  /*20b0*/  @P0 BRA `(.L_x_32) ;  /* 0x0000007800dc0947 */ /* 0x000fec0003800000 */
[----:B------:R-:W0:Y:S01]  /*20c0*/  LDC.64 R10, c[0x0][0x5c8] ;  /* 0x00017200ff0a7b82 */ /* 0x000e220000000a00 */
[----:B-----5:R-:W-:Y:S01]  /*20d0*/  FSETP.NEU.AND P0, PT, R156, RZ, PT ;  /* 0x000000ff9c00720b */ /* 0x020fe20003f0d000 */
[----:B------:R-:W-:Y:S01]  /*20e0*/  BSSY B0, `(.L_x_32) ;  /* 0x00007b4000007945 */ /* 0x000fe20003800000 */
[----:B------:R-:W-:-:S04]  /*20f0*/  ISETP.GT.AND P2, PT, R3, RZ, PT ;  /* 0x000000ff0300720c */ /* 0x000fc80003f44270 */
[----:B------:R-:W-:Y:S01]  /*2100*/  ISETP.GT.AND P1, PT, R0, RZ, P2 ;  /* 0x000000ff0000720c */ /* 0x000fe20001724270 */
[-C--:B0-----:R-:W-:Y:S02]  /*2110*/  IMAD R12, R7, R10.reuse, RZ ;  /* 0x0000000a070c7224 */ /* 0x081fe400078e02ff */
[----:B------:R-:W-:-:S04]  /*2120*/  IMAD.WIDE.U32 R160, R169, R10, R4 ;  /* 0x0000000aa9a07225 */ /* 0x000fc800078e0004 */
[----:B------:R-:W-:-:S04]  /*2130*/  IMAD R5, R169, R11, R12 ;  /* 0x0000000ba9057224 */ /* 0x000fc800078e020c */
[----:B------:R-:W-:Y:S01]  /*2140*/  IMAD.IADD R153, R161, 0x1, R5 ;  /* 0x00000001a1997824 */ /* 0x000fe200078e0205 */
[----:B------:R-:W-:Y:S06]  /*2150*/  @!P0 BRA `(.L_x_33) ;  /* 0x0000005400988947 */ /* 0x000fec0003800000 */
[----:B------:R-:W0:Y:S01]  /*2160*/  LDC.64 R14, c[0x0][0x5b8] ;  /* 0x00016e00ff0e7b82 */ /* 0x000e220000000a00 */
[----:B------:R-:W-:-:S07]  /*2170*/  ULDC.64 UR4, c[0x0][0x5c0] ;  /* 0x0001700000047ab9 */ /* 0x000fce0000000a00 */
[----:B------:R-:W1:Y:S08]  /*2180*/  LDC.64 R166, c[0x0][0x5b0] ;  /* 0x00016c00ffa67b82 */ /* 0x000e700000000a00 */
[----:B------:R-:W2:Y:S01]  /*2190*/  LDC.64 R12, c[0x0][0x5a8] ;  /* 0x00016a00ff0c7b82 */ /* 0x000ea20000000a00 */
[-C--:B0-----:R-:W-:Y:S02]  /*21a0*/  IMAD R4, R21, R14.reuse, RZ ;  /* 0x0000000e15047224 */ /* 0x081fe400078e02ff */
[----:B------:R-:W-:-:S04]  /*21b0*/  IMAD.WIDE.U32 R162, R23, R14, R8 ;  /* 0x0000000e17a27225 */ /* 0x000fc800078e0008 */
[----:B------:R-:W-:Y:S02]  /*21c0*/  IMAD R161, R23, R15, R4 ;  /* 0x0000000f17a17224 */ /* 0x000fe400078e0204 */
[-C--:B-1----:R-:W-:Y:S02]  /*21d0*/  IMAD R6, R7, R166.reuse, RZ ;  /* 0x000000a607067224 */ /* 0x082fe400078e02ff */
[----:B------:R-:W-:Y:S02]  /*21e0*/  IMAD.IADD R21, R163, 0x1, R161 ;  /* 0x00000001a3157824 */ /* 0x000fe400078e02a1 */
[----:B------:R-:W-:Y:S02]  /*21f0*/  IMAD.MOV.U32 R20, RZ, RZ, R162 ;  /* 0x000000ffff147224 */ /* 0x000fe400078e00a2 */
[C---:B------:R-:W-:Y:S02]  /*2200*/  IMAD R165, R169.reuse, R167, R6 ;  /* 0x000000a7a9a57224 */ /* 0x040fe400078e0206 */
[----:B------:R-:W-:-:S04]  /*2210*/  IMAD.WIDE.U32 R4, R169, R166, R20 ;  /* 0x000000a6a9047225 */ /* 0x000fc800078e0014 */
[----:B------:R-:W-:Y:S01]  /*2220*/  IMAD.IADD R5, R5, 0x1, R165 ;  /* 0x0000000105057824 */ /* 0x000fe200078e02a5 */
[----:B--2---:R-:W-:-:S04]  /*2230*/  LEA R6, P0, R4, R12, 0x1 ;  /* 0x0000000c04067211 */ /* 0x004fc800078008ff */
[----:B------:R-:W-:-:S05]  /*2240*/  LEA.HI.X R7, R4, R13, R5, 0x1, P0 ;  /* 0x0000000d04077211 */ /* 0x000fca00000f0c05 */
[----:B------:R0:W2:Y:S01]  /*2250*/  @P1 LDG.E.LTC128B.U16 R15, desc[UR36][R6.64] ;  /* 0x00000024060f1981 */ /* 0x0000a2000c1e1520 */
[----:B------:R-:W-:Y:S01]  /*2260*/  LEA R4, P0, R160, UR4, 0x1 ;  /* 0x00000004a0047c11 */ /* 0x000fe2000f8008ff */
[----:B------:R-:W-:Y:S01]  /*2270*/  IMAD.WIDE.U32 R158, R169, R166, R8 ;  /* 0x000000a6a99e7225 */ /* 0x000fe200078e0008 */
[----:B------:R-:W-:Y:S03]  /*2280*/  BSSY B1, `(.L_x_34) ;  /* 0x0000012000017945 */ /* 0x000fe60003800000 */
[----:B------:R-:W-:Y:S02]  /*2290*/  IMAD.IADD R159, R165, 0x1, R159 ;  /* 0x00000001a59f7824 */ /* 0x000fe400078e029f */
[----:B------:R-:W-:-:S04]  /*22a0*/  IMAD.WIDE.U32 R158, R23, R14, R158 ;  /* 0x0000000e179e7225 */ /* 0x000fc800078e009e */
[----:B0-----:R-:W-:Y:S01]  /*22b0*/  IMAD.IADD R7, R161, 0x1, R159 ;  /* 0x00000001a1077824 */ /* 0x001fe200078e029f */
[----:B------:R-:W-:Y:S02]  /*22c0*/  LEA R6, P4, R158, R12, 0x1 ;  /* 0x0000000c9e067211 */ /* 0x000fe400078808ff */
[----:B------:R-:W-:Y:S02]  /*22d0*/  SHF.L.U64.HI R159, R166, 0x3, R167 ;  /* 0x00000003a69f7819 */ /* 0x000fe400000102a7 */
[----:B------:R-:W-:Y:S01]  /*22e0*/  LEA.HI.X R7, R158, R13, R7, 0x1, P4 ;  /* 0x0000000d9e077211 */ /* 0x000fe200020f0c07 */
[----:B------:R-:W-:Y:S02]  /*22f0*/  IMAD.SHL.U32 R158, R166, 0x8, RZ ;  /* 0x00000008a69e7824 */ /* 0x000fe400078e00ff */
[----:B--2---:R-:W-:-:S05]  /*2300*/  HADD2.F32 R5, -RZ, R15.H0_H0 ;  /* 0x2000000fff057230 */ /* 0x004fca0000004100 */
[----:B------:R-:W-:-:S04]  /*2310*/  FMUL R5, R5, R156 ;  /* 0x0000009c05057220 */ /* 0x000fc80000400000 */
[----:B------:R-:W-:Y:S01]  /*2320*/  FFMA R24, R24, R155, R5 ;  /* 0x0000009b18187223 */ /* 0x000fe20000000005 */
[----:B------:R-:W-:Y:S02]  /*2330*/  LEA.HI.X R5, R160, UR5, R153, 0x1, P0 ;  /* 0x00000005a0057c11 */ /* 0x000fe400080f0c99 */
[----:B------:R-:W-:Y:S02]  /*2340*/  ISETP.GT.AND P0, PT, R3, 0x1, PT ;  /* 0x000000010300780c */ /* 0x000fe40003f04270 */
[----:B------:R-:W-:Y:S02]  /*2350*/  F2FP.F16.F32.PACK_AB R24, RZ, R24 ;  /* 0x00000018ff18723e */ /* 0x000fe400000000ff */
[----:B------:R-:W-:-:S03]  /*2360*/  ISETP.GT.AND P3, PT, R0, RZ, P0 ;  /* 0x000000ff0000720c */ /* 0x000fc60000764270 */
[----:B------:R0:W-:Y:S10]  /*2370*/  @P1 STG.E.U16 desc[UR36][R4.64], R24 ;  /* 0x0000001804001986 */ /* 0x0001f4000c101524 */
[----:B------:R-:W-:Y:S05]  /*2380*/  @!P3 BRA `(.L_x_35) ;  /* 0x000000000004b947 */ /* 0x000fea0003800000 */
[----:B------:R1:W5:Y:S02]  /*2390*/  LDG.E.LTC128B.U16 R15, desc[UR36][R6.64+0x2] ;  /* 0x00000224060f7981 */ /* 0x000364000c1e1520 */
.L_x_35:
[----:B------:R-:W-:Y:S05]  /*23a0*/  BSYNC B1 ;  /* 0x0000000000017941 */ /* 0x000fea0003800000 */
.L_x_34:
[----:B-----5:R-:W-:Y:S01]  /*23b0*/  HADD2.F32 R153, -RZ, R15.H0_H0 ;  /* 0x2000000fff997230 */ /* 0x020fe20000004100 */
[----:B------:R-:W-:Y:S01]  /*23c0*/  ISETP.GT.AND P2, PT, R0, 0x8, P2 ;  /* 0x000000080000780c */ /* 0x000fe20001744270 */
[----:B------:R-:W-:Y:S01]  /*23d0*/  IMAD.WIDE.U32 R158, R169, R166, R158 ;  /* 0x000000a6a99e7225 */ /* 0x000fe200078e009e */
[----:B0-----:R-:W-:-:S03]  /*23e0*/  PRMT R24, R15, 0x7610, R24 ;  /* 0x000076100f187816 */ /* 0x001fc60000000018 */
[----:B------:R-:W-:Y:S01]  /*23f0*/  FMUL R20, R153, R156 ;  /* 0x0000009c99147220 */ /* 0x000fe20000400000 */
[----:B------:R-:W-:Y:S01]  /*2400*/  IMAD.IADD R165, R165, 0x1, R159 ;  /* 0x00000001a5a57824 */ /* 0x000fe200078e029f */
[----:B------:R-:W-:Y:S02]  /*2410*/  IADD3 R162, P1, R162, R158, RZ ;  /* 0x0000009ea2a27210 */ /* 0x000fe40007f3e0ff */
[----:B------:R-:W-:-:S03]  /*2420*/  FFMA R25, R25, R155, R20 ;  /* 0x0000009b19197223 */ /* 0x000fc60000000014 */
[----:B------:R-:W-:Y:S01]  /*2430*/  IMAD.X R21, R165, 0x1, R21, P1 ;  /* 0x00000001a5157824 */ /* 0x000fe200008e0615 */
[C---:B------:R-:W-:Y:S02]  /*2440*/  LEA R20, P1, R162.reuse, R12, 0x1 ;  /* 0x0000000ca2147211 */ /* 0x040fe400078208ff */
[----:B------:R-:W-:Y:S02]  /*2450*/  F2FP.F16.F32.PACK_AB R25, RZ, R25 ;  /* 0x00000019ff19723e */ /* 0x000fe400000000ff */
[----:B------:R-:W-:Y:S02]  /*2460*/  LEA.HI.X R21, R162, R13, R21, 0x1, P1 ;  /* 0x0000000da2157211 */ /* 0x000fe400008f0c15 */
[----:B------:R-:W-:-:S05]  /*2470*/  PRMT R153, R25, 0x7610, R153 ;  /* 0x0000761019997816 */ /* 0x000fca0000000099 */
[----:B------:R0:W-:Y:S04]  /*2480*/  @P3 STG.E.U16 desc[UR36][R4.64+0x2], R153 ;  /* 0x0000029904003986 */ /* 0x0001e8000c101524 */
[----:B------:R-:W2:Y:S01]  /*2490*/  @P2 LDG.E.LTC128B.U16 R24, desc[UR36][R20.64] ;  /* 0x0000002414182981 */ /* 0x000ea2000c1e1520 */
[----:B------:R-:W-:Y:S01]  /*24a0*/  IADD3 R8, P1, R8, R158, RZ ;  /* 0x0000009e08087210 */ /* 0x000fe20007f3e0ff */
[----:B------:R-:W-:Y:S01]  /*24b0*/  BSSY B1, `(.L_x_36) ;  /* 0x0000011000017945 */ /* 0x000fe20003800000 */
[----:B------:R-:W-:Y:S02]  /*24c0*/  SHF.L.U64.HI R11, R10, 0x4, R11 ;  /* 0x000000040a0b7819 */ /* 0x000fe4000001020b */
[----:B------:R-:W-:Y:S01]  /*24d0*/  ISETP.GT.AND P0, PT, R0, 0x8, P0 ;  /* 0x000000080000780c */ /* 0x000fe20000704270 */
[----:B------:R-:W-:Y:S01]  /*24e0*/  IMAD.X R9, R9, 0x1, R165, P1 ;  /* 0x0000000109097824 */ /* 0x000fe200008e06a5 */
[----:B------:R-:W-:-:S05]  /*24f0*/  LEA R10, P1, R10, R4, 0x4 ;  /* 0x000000040a0a7211 */ /* 0x000fca00078220ff */
[----:B------:R-:W-:Y:S02]  /*2500*/  IMAD.X R11, R11, 0x1, R5, P1 ;  /* 0x000000010b0b7824 */ /* 0x000fe400008e0605 */
[----:B--2---:R-:W-:-:S05]  /*2510*/  HADD2.F32 R15, -RZ, R24.H0_H0 ;  /* 0x20000018ff0f7230 */ /* 0x004fca0000004100 */
[----:B------:R-:W-:Y:S01]  /*2520*/  FMUL R25, R15, R156 ;  /* 0x0000009c0f197220 */ /* 0x000fe20000400000 */
[----:B------:R-:W-:-:S04]  /*2530*/  IMAD.WIDE.U32 R14, R23, R14, R8 ;  /* 0x0000000e170e7225 */ /* 0x000fc800078e0008 */
[----:B------:R-:W-:Y:S01]  /*2540*/  FFMA R25, R26, R155, R25 ;  /* 0x0000009b1a197223 */ /* 0x000fe20000000019 */
[----:B------:R-:W-:Y:S01]  /*2550*/  IMAD.IADD R9, R161, 0x1, R15 ;  /* 0x00000001a1097824 */ /* 0x000fe200078e020f */
[----:B------:R-:W-:-:S03]  /*2560*/  LEA R8, P3, R14, R12, 0x1 ;  /* 0x0000000c0e087211 */ /* 0x000fc600078608ff */
[----:B------:R-:W-:Y:S02]  /*2570*/  F2FP.F16.F32.PACK_AB R25, RZ, R25 ;  /* 0x00000019ff19723e */ /* 0x000fe400000000ff */
[----:B------:R-:W-:-:S03]  /*2580*/  LEA.HI.X R9, R14, R13, R9, 0x1, P3 ;  /* 0x0000000d0e097211 */ /* 0x000fc600018f0c09 */
[----:B------:R0:W-:Y:S01]  /*2590*/  @P2 STG.E.U16 desc[UR36][R10.64], R25 ;  /* 0x000000190a002986 */ /* 0x0001e2000c101524 */
[----:B------:R-:W-:Y:S05]  /*25a0*/  @!P0 BRA `(.L_x_37) ;  /* 0x0000000000048947 */ /* 0x000fea0003800000 */
[----:B------:R2:W5:Y:S02]  /*25b0*/  LDG.E.LTC128B.U16 R24, desc[UR36][R8.64+0x2] ;  /* 0x0000022408187981 */ /* 0x000564000c1e1520 */
.L_x_37:
[----:B------:R-:W-:Y:S05]  /*25c0*/  BSYNC B1 ;  /* 0x0000000000017941 */ /* 0x000fea0003800000 */
.L_x_36:
[----:B-----5:R-:W-:Y:S01]  /*25d0*/  HADD2.F32 R13, -RZ, R24.H0_H0 ;  /* 0x20000018ff0d7230 */ /* 0x020fe20000004100 */
[----:B------:R-:W-:Y:S01]  /*25e0*/  ISETP.GT.AND P1, PT, R3, 0x8, PT ;  /* 0x000000080300780c */ /* 0x000fe20003f24270 */
[----:B------:R-:W-:Y:S03]  /*25f0*/  BSSY B1, `(.L_x_38) ;  /* 0x0000008000017945 */ /* 0x000fe60003800000 */
[----:B------:R-:W-:Y:S01]  /*2600*/  FMUL R12, R13, R156 ;  /* 0x0000009c0d0c7220 */ /* 0x000fe20000400000 */
[----:B------:R-:W-:-:S03]  /*2610*/  ISETP.GT.AND P2, PT, R0, RZ, P1 ;  /* 0x000000ff0000720c */ /* 0x000fc60000f44270 */
[----:B------:R-:W-:-:S05]  /*2620*/  FFMA R12, R27, R155, R12 ;  /* 0x0000009b1b0c7223 */ /* 0x000fca000000000c */
[----:B------:R-:W-:-:S05]  /*2630*/  F2FP.F16.F32.PACK_AB R12, RZ, R12 ;  /* 0x0000000cff0c723e */ /* 0x000fca00000000ff */
[----:B------:R3:W-:Y:S01]  /*2640*/  @P0 STG.E.U16 desc[UR36][R10.64+0x2], R12 ;  /* 0x0000020c0a000986 */ /* 0x0007e2000c101524 */
[----:B------:R-:W-:Y:S05]  /*2650*/  @!P2 BRA `(.L_x_39) ;  /* 0x000000000004a947 */ /* 0x000fea0003800000 */
[----:B------:R4:W5:Y:S02]  /*2660*/  LDG.E.LTC128B.U16 R24, desc[UR36][R6.64+0x10] ;  /* 0x0000102406187981 */ /* 0x000964000c1e1520 */
.L_x_39:
[----:B------:R-:W-:Y:S05]  /*2670*/  BSYNC B1 ;  /* 0x0000000000017941 */ /* 0x000fea0003800000 */
.L_x_38:
        /* <DEDUP_REMOVED lines=10> */
.L_x_41:
[----:B------:R-:W-:Y:S05]  /*2720*/  BSYNC B1 ;  /* 0x0000000000017941 */ /* 0x000fea0003800000 */
.L_x_40:
[----:B0----5:R-:W-:Y:S01]  /*2730*/  HADD2.F32 R13, -RZ, R24.H0_H0 ;  /* 0x20000018ff0d7230 */ /* 0x021fe20000004100 */
[----:B------:R-:W-:Y:S01]  /*2740*/  ISETP.GT.AND P1, PT, R0, 0x8, P1 ;  /* 0x000000080000780c */ /* 0x000fe20000f24270 */
[----:B------:R-:W-:Y:S03]  /*2750*/  BSSY B1, `(.L_x_42) ;  /* 0x0000007000017945 */ /* 0x000fe60003800000 */
[----:B---3--:R-:W-:-:S04]  /*2760*/  FMUL R12, R13, R156 ;  /* 0x0000009c0d0c7220 */ /* 0x008fc80000400000 */
[----:B------:R-:W-:-:S05]  /*2770*/  FFMA R12, R29, R155, R12 ;  /* 0x0000009b1d0c7223 */ /* 0x000fca000000000c */
[----:B------:R-:W-:-:S05]  /*2780*/  F2FP.F16.F32.PACK_AB R12, RZ, R12 ;  /* 0x0000000cff0c723e */ /* 0x000fca00000000ff */
[----:B------:R0:W-:Y:S01]  /*2790*/  @P3 STG.E.U16 desc[UR36][R4.64+0x12], R12 ;  /* 0x0000120c04003986 */ /* 0x0001e2000c101524 */
[----:B------:R-:W-:Y:S05]  /*27a0*/  @!P1 BRA `(.L_x_43) ;  /* 0x0000000000049947 */ /* 0x000fea0003800000 */
[----:B------:R3:W5:Y:S02]  /*27b0*/  LDG.E.LTC128B.U16 R24, desc[UR36][R8.64+0x10] ;  /* 0x0000102408187981 */ /* 0x000764000c1e1520 */
.L_x_43:
[----:B------:R-:W-:Y:S05]  /*27c0*/  BSYNC B1 ;  /* 0x0000000000017941 */ /* 0x000fea0003800000 */
.L_x_42:
[----:B-----5:R-:W-:Y:S01]  /*27d0*/  HADD2.F32 R13, -RZ, R24.H0_H0 ;  /* 0x20000018ff0d7230 */ /* 0x020fe20000004100 */
[----:B------:R-:W-:Y:S01]  /*27e0*/  ISETP.GT.AND P0, PT, R0, 0x8, P0 ;  /* 0x000000080000780c */ /* 0x000fe20000704270 */
[----:B------:R-:W-:Y:S03]  /*27f0*/  BSSY B1, `(.L_x_44) ;  /* 0x0000007000017945 */ /* 0x000fe60003800000 */
[----:B------:R-:W-:-:S04]  /*2800*/  FMUL R13, R13, R156 ;  /* 0x0000009c0d0d7220 */ /* 0x000fc80000400000 */
[----:B------:R-:W-:-:S05]  /*2810*/  FFMA R13, R30, R155, R13 ;  /* 0x0000009b1e0d7223 */ /* 0x000fca000000000d */
[----:B------:R-:W-:-:S05]  /*2820*/  F2FP.F16.F32.PACK_AB R13, RZ, R13 ;  /* 0x0000000dff0d723e */ /* 0x000fca00000000ff */
[----:B------:R0:W-:Y:S01]  /*2830*/  @P1 STG.E.U16 desc[UR36][R10.64+0x10], R13 ;  /* 0x0000100d0a001986 */ /* 0x0001e2000c101524 */
[----:B------:R-:W-:Y:S05]  /*2840*/  @!P0 BRA `(.L_x_45) ;  /* 0x0000000000048947 */ /* 0x000fea0003800000 */
[----:B------:R0:W5:Y:S02]  /*2850*/  LDG.E.LTC128B.U16 R24, desc[UR36][R8.64+0x12] ;  /* 0x0000122408187981 */ /* 0x000164000c1e1520 */
.L_x_45:
[----:B------:R-:W-:Y:S05]  /*2860*/  BSYNC B1 ;  /* 0x0000000000017941 */ /* 0x000fea0003800000 */
.L_x_44:
[----:B0----5:R-:W-:Y:S01]  /*2870*/  HADD2.F32 R13, -RZ, R24.H0_H0 ;  /* 0x20000018ff0d7230 */ /* 0x021fe20000004100 */
        /* <DEDUP_REMOVED lines=9> */
.L_x_47:
[----:B------:R-:W-:Y:S05]  /*2910*/  BSYNC B1 ;  /* 0x0000000000017941 */ /* 0x000fea0003800000 */
.L_x_46:
        /* <DEDUP_REMOVED lines=10> */
.L_x_49:
[----:B------:R-:W-:Y:S05]  /*29c0*/  BSYNC B1 ;  /* 0x0000000000017941 */ /* 0x000fea0003800000 */
.L_x_48:
[----:B0----5:R-:W-:Y:S01]  /*29d0*/  HADD2.F32 R13, -RZ, R24.H0_H0 ;  /* 0x20000018ff0d7230 */ /* 0x021fe20000004100 */
        /* <DEDUP_REMOVED lines=8> */
.L_x_51:
[----:B------:R-:W-:Y:S05]  /*2a60*/  BSYNC B1 ;  /* 0x0000000000017941 */ /* 0x000fea0003800000 */
.L_x_50:
        /* <DEDUP_REMOVED lines=9> */
.L_x_53:
[----:B------:R-:W-:Y:S05]  /*2b00*/  BSYNC B1 ;  /* 0x0000000000017941 */ /* 0x000fea0003800000 */
.L_x_52:
        /* <DEDUP_REMOVED lines=10> */
.L_x_55:
[----:B------:R-:W-:Y:S05]  /*2bb0*/  BSYNC B1 ;  /* 0x0000000000017941 */ /* 0x000fea0003800000 */
.L_x_54:
        /* <DEDUP_REMOVED lines=10> */
.L_x_57:
[----:B------:R-:W-:Y:S05]  /*2c60*/  BSYNC B1 ;  /* 0x0000000000017941 */ /* 0x000fea0003800000 */
.L_x_56:
        /* <DEDUP_REMOVED lines=9> */
.L_x_59:
[----:B------:R-:W-:Y:S05]  /*2d00*/  BSYNC B1 ;  /* 0x0000000000017941 */ /* 0x000fea0003800000 */
.L_x_58:
        /* <DEDUP_REMOVED lines=9> */
.L_x_61:
[----:B------:R-:W-:Y:S05]  /*2da0*/  BSYNC B1 ;  /* 0x0000000000017941 */ /* 0x000fea0003800000 */
.L_x_60:
        /* <DEDUP_REMOVED lines=10> */
.L_x_63:
[----:B------:R-:W-:Y:S05]  /*2e50*/  BSYNC B1 ;  /* 0x0000000000017941 */ /* 0x000fea0003800000 */
.L_x_62:
        /* <DEDUP_REMOVED lines=10> */
.L_x_65:
[----:B------:R-:W-:Y:S05]  /*2f00*/  BSYNC B1 ;  /* 0x0000000000017941 */ /* 0x000fea0003800000 */
.L_x_64:
        /* <DEDUP_REMOVED lines=9> */
.L_x_67:
[----:B------:R-:W-:Y:S05]  /*2fa0*/  BSYNC B1 ;  /* 0x0000000000017941 */ /* 0x000fea0003800000 */
.L_x_66:
        /* <DEDUP_REMOVED lines=9> */
.L_x_69:
[----:B------:R-:W-:Y:S05]  /*3040*/  BSYNC B1 ;  /* 0x0000000000017941 */ /* 0x000fea0003800000 */
.L_x_68:
        /* <DEDUP_REMOVED lines=10> */
.L_x_71:
[----:B------:R-:W-:Y:S05]  /*30f0*/  BSYNC B1 ;  /* 0x0000000000017941 */ /* 0x000fea0003800000 */
.L_x_70:
        /* <DEDUP_REMOVED lines=10> */
.L_x_73:
[----:B------:R-:W-:Y:S05]  /*31a0*/  BSYNC B1 ;  /* 0x0000000000017941 */ /* 0x000fea0003800000 */
.L_x_72:
        /* <DEDUP_REMOVED lines=9> */
.L_x_75:
[----:B------:R-:W-:Y:S05]  /*3240*/  BSYNC B1 ;  /* 0x0000000000017941 */ /* 0x000fea0003800000 */
.L_x_74:
        /* <DEDUP_REMOVED lines=9> */
.L_x_77:
[----:B------:R-:W-:Y:S05]  /*32e0*/  BSYNC B1 ;  /* 0x0000000000017941 */ /* 0x000fea0003800000 */
.L_x_76:
        /* <DEDUP_REMOVED lines=10> */
.L_x_79:
[----:B------:R-:W-:Y:S05]  /*3390*/  BSYNC B1 ;  /* 0x0000000000017941 */ /* 0x000fea0003800000 */
.L_x_78:
        /* <DEDUP_REMOVED lines=10> */
.L_x_81:
[----:B------:R-:W-:Y:S05]  /*3440*/  BSYNC B1 ;  /* 0x0000000000017941 */ /* 0x000fea0003800000 */
.L_x_80:
        /* <DEDUP_REMOVED lines=9> */
.L_x_83:
[----:B------:R-:W-:Y:S05]  /*34e0*/  BSYNC B1 ;  /* 0x0000000000017941 */ /* 0x000fea0003800000 */
.L_x_82:
        /* <DEDUP_REMOVED lines=9> */
.L_x_85:
[----:B------:R-:W-:Y:S05]  /*3580*/  BSYNC B1 ;  /* 0x0000000000017941 */ /* 0x000fea0003800000 */
.L_x_84:
        /* <DEDUP_REMOVED lines=10> */
.L_x_87:
[----:B------:R-:W-:Y:S05]  /*3630*/  BSYNC B1 ;  /* 0x0000000000017941 */ /* 0x000fea0003800000 */
.L_x_86:
        /* <DEDUP_REMOVED lines=10> */
.L_x_89:
[----:B------:R-:W-:Y:S05]  /*36e0*/  BSYNC B1 ;  /* 0x0000000000017941 */ /* 0x000fea0003800000 */
.L_x_88:
        /* <DEDUP_REMOVED lines=9> */
.L_x_91:
[----:B------:R-:W-:Y:S05]  /*3780*/  BSYNC B1 ;  /* 0x0000000000017941 */ /* 0x000fea0003800000 */
.L_x_90:
        /* <DEDUP_REMOVED lines=9> */
.L_x_93:
[----:B------:R-:W-:Y:S05]  /*3820*/  BSYNC B1 ;  /* 0x0000000000017941 */ /* 0x000fea0003800000 */
.L_x_92:
        /* <DEDUP_REMOVED lines=10> */
.L_x_95:
[----:B------:R-:W-:Y:S05]  /*38d0*/  BSYNC B1 ;  /* 0x0000000000017941 */ /* 0x000fea0003800000 */
.L_x_94:
        /* <DEDUP_REMOVED lines=10> */
.L_x_97:
[----:B------:R-:W-:Y:S05]  /*3980*/  BSYNC B1 ;  /* 0x0000000000017941 */ /* 0x000fea0003800000 */
.L_x_96:
        /* <DEDUP_REMOVED lines=9> */
.L_x_99:
[----:B------:R-:W-:Y:S05]  /*3a20*/  BSYNC B1 ;  /* 0x0000000000017941 */ /* 0x000fea0003800000 */
.L_x_98:
        /* <DEDUP_REMOVED lines=9> */
.L_x_101:
[----:B------:R-:W-:Y:S05]  /*3ac0*/  BSYNC B1 ;  /* 0x0000000000017941 */ /* 0x000fea0003800000 */
.L_x_100:
        /* <DEDUP_REMOVED lines=10> */
.L_x_103:
[----:B------:R-:W-:Y:S05]  /*3b70*/  BSYNC B1 ;  /* 0x0000000000017941 */ /* 0x000fea0003800000 */
.L_x_102:
        /* <DEDUP_REMOVED lines=10> */
.L_x_105:
[----:B------:R-:W-:Y:S05]  /*3c20*/  BSYNC B1 ;  /* 0x0000000000017941 */ /* 0x000fea0003800000 */
.L_x_104:
        /* <DEDUP_REMOVED lines=9> */
.L_x_107:
[----:B------:R-:W-:Y:S05]  /*3cc0*/  BSYNC B1 ;  /* 0x0000000000017941 */ /* 0x000fea0003800000 */
.L_x_106:
        /* <DEDUP_REMOVED lines=9> */
.L_x_109:
[----:B------:R-:W-:Y:S05]  /*3d60*/  BSYNC B1 ;  /* 0x0000000000017941 */ /* 0x000fea0003800000 */
.L_x_108:
        /* <DEDUP_REMOVED lines=10> */
.L_x_111:
[----:B------:R-:W-:Y:S05]  /*3e10*/  BSYNC B1 ;  /* 0x0000000000017941 */ /* 0x000fea0003800000 */
.L_x_110:
        /* <DEDUP_REMOVED lines=10> */
.L_x_113:
[----:B------:R-:W-:Y:S05]  /*3ec0*/  BSYNC B1 ;  /* 0x0000000000017941 */ /* 0x000fea0003800000 */
.L_x_112:
        /* <DEDUP_REMOVED lines=9> */
.L_x_115:
[----:B------:R-:W-:Y:S05]  /*3f60*/  BSYNC B1 ;  /* 0x0000000000017941 */ /* 0x000fea0003800000 */
.L_x_114:
        /* <DEDUP_REMOVED lines=9> */
.L_x_117:
[----:B------:R-:W-:Y:S05]  /*4000*/  BSYNC B1 ;  /* 0x0000000000017941 */ /* 0x000fea0003800000 */
.L_x_116:
        /* <DEDUP_REMOVED lines=10> */
.L_x_119:
[----:B------:R-:W-:Y:S05]  /*40b0*/  BSYNC B1 ;  /* 0x0000000000017941 */ /* 0x000fea0003800000 */
.L_x_118:
        /* <DEDUP_REMOVED lines=10> */
.L_x_121:
[----:B------:R-:W-:Y:S05]  /*4160*/  BSYNC B1 ;  /* 0x0000000000017941 */ /* 0x000fea0003800000 */
.L_x_120:
        /* <DEDUP_REMOVED lines=9> */
.L_x_123:
[----:B------:R-:W-:Y:S05]  /*4200*/  BSYNC B1 ;  /* 0x0000000000017941 */ /* 0x000fea0003800000 */
.L_x_122:
        /* <DEDUP_REMOVED lines=9> */
.L_x_125:
[----:B------:R-:W-:Y:S05]  /*42a0*/  BSYNC B1 ;  /* 0x0000000000017941 */ /* 0x000fea0003800000 */
.L_x_124:
        /* <DEDUP_REMOVED lines=10> */
.L_x_127:
[----:B------:R-:W-:Y:S05]  /*4350*/  BSYNC B1 ;  /* 0x0000000000017941 */ /* 0x000fea0003800000 */
.L_x_126:
        /* <DEDUP_REMOVED lines=10> */
.L_x_129:
[----:B------:R-:W-:Y:S05]  /*4400*/  BSYNC B1 ;  /* 0x0000000000017941 */ /* 0x000fea0003800000 */
.L_x_128:
        /* <DEDUP_REMOVED lines=9> */
.L_x_131:
[----:B------:R-:W-:Y:S05]  /*44a0*/  BSYNC B1 ;  /* 0x0000000000017941 */ /* 0x000fea0003800000 */
.L_x_130:
        /* <DEDUP_REMOVED lines=9> */
.L_x_133:
[----:B------:R-:W-:Y:S05]  /*4540*/  BSYNC B1 ;  /* 0x0000000000017941 */ /* 0x000fea0003800000 */
.L_x_132:
        /* <DEDUP_REMOVED lines=10> */
.L_x_135:
[----:B------:R-:W-:Y:S05]  /*45f0*/  BSYNC B1 ;  /* 0x0000000000017941 */ /* 0x000fea0003800000 */
.L_x_134:
        /* <DEDUP_REMOVED lines=10> */
.L_x_137:
[----:B------:R-:W-:Y:S05]  /*46a0*/  BSYNC B1 ;  /* 0x0000000000017941 */ /* 0x000fea0003800000 */
.L_x_136:
        /* <DEDUP_REMOVED lines=9> */
.L_x_139:
[----:B------:R-:W-:Y:S05]  /*4740*/  BSYNC B1 ;  /* 0x0000000000017941 */ /* 0x000fea0003800000 */
.L_x_138:
        /* <DEDUP_REMOVED lines=9> */
.L_x_141:
[----:B------:R-:W-:Y:S05]  /*47e0*/  BSYNC B1 ;  /* 0x0000000000017941 */ /* 0x000fea0003800000 */
.L_x_140:
        /* <DEDUP_REMOVED lines=10> */
.L_x_143:
[----:B------:R-:W-:Y:S05]  /*4890*/  BSYNC B1 ;  /* 0x0000000000017941 */ /* 0x000fea0003800000 */
.L_x_142:
        /* <DEDUP_REMOVED lines=10> */
.L_x_145:
[----:B------:R-:W-:Y:S05]  /*4940*/  BSYNC B1 ;  /* 0x0000000000017941 */ /* 0x000fea0003800000 */
.L_x_144:
        /* <DEDUP_REMOVED lines=9> */
.L_x_147:
[----:B------:R-:W-:Y:S05]  /*49e0*/  BSYNC B1 ;  /* 0x0000000000017941 */ /* 0x000fea0003800000 */
.L_x_146:
        /* <DEDUP_REMOVED lines=9> */
.L_x_149:
[----:B------:R-:W-:Y:S05]  /*4a80*/  BSYNC B1 ;  /* 0x0000000000017941 */ /* 0x000fea0003800000 */
.L_x_148:
        /* <DEDUP_REMOVED lines=10> */
.L_x_151:
[----:B------:R-:W-:Y:S05]  /*4b30*/  BSYNC B1 ;  /* 0x0000000000017941 */ /* 0x000fea0003800000 */
.L_x_150:
        /* <DEDUP_REMOVED lines=10> */
.L_x_153:
[----:B------:R-:W-:Y:S05]  /*4be0*/  BSYNC B1 ;  /* 0x0000000000017941 */ /* 0x000fea0003800000 */
.L_x_152:
        /* <DEDUP_REMOVED lines=9> */
.L_x_155:
[----:B------:R-:W-:Y:S05]  /*4c80*/  BSYNC B1 ;  /* 0x0000000000017941 */ /* 0x000fea0003800000 */
.L_x_154:
        /* <DEDUP_REMOVED lines=9> */
.L_x_157:
[----:B------:R-:W-:Y:S05]  /*4d20*/  BSYNC B1 ;  /* 0x0000000000017941 */ /* 0x000fea0003800000 */
.L_x_156:
        /* <DEDUP_REMOVED lines=10> */
.L_x_159:
[----:B------:R-:W-:Y:S05]  /*4dd0*/  BSYNC B1 ;  /* 0x0000000000017941 */ /* 0x000fea0003800000 */
.L_x_158:
        /* <DEDUP_REMOVED lines=10> */
.L_x_161:
[----:B------:R-:W-:Y:S05]  /*4e80*/  BSYNC B1 ;  /* 0x0000000000017941 */ /* 0x000fea0003800000 */
.L_x_160:
        /* <DEDUP_REMOVED lines=9> */
.L_x_163:
[----:B------:R-:W-:Y:S05]  /*4f20*/  BSYNC B1 ;  /* 0x0000000000017941 */ /* 0x000fea0003800000 */
.L_x_162:
        /* <DEDUP_REMOVED lines=9> */
.L_x_165:
[----:B------:R-:W-:Y:S05]  /*4fc0*/  BSYNC B1 ;  /* 0x0000000000017941 */ /* 0x000fea0003800000 */
.L_x_164:
        /* <DEDUP_REMOVED lines=10> */
.L_x_167:
[----:B------:R-:W-:Y:S05]  /*5070*/  BSYNC B1 ;  /* 0x0000000000017941 */ /* 0x000fea0003800000 */
.L_x_166:
        /* <DEDUP_REMOVED lines=10> */
.L_x_169:
[----:B------:R-:W-:Y:S05]  /*5120*/  BSYNC B1 ;  /* 0x0000000000017941 */ /* 0x000fea0003800000 */
.L_x_168:
        /* <DEDUP_REMOVED lines=9> */
.L_x_171:
[----:B------:R-:W-:Y:S05]  /*51c0*/  BSYNC B1 ;  /* 0x0000000000017941 */ /* 0x000fea0003800000 */
.L_x_170:
        /* <DEDUP_REMOVED lines=9> */
.L_x_173:
[----:B------:R-:W-:Y:S05]  /*5260*/  BSYNC B1 ;  /* 0x0000000000017941 */ /* 0x000fea0003800000 */
.L_x_172:
        /* <DEDUP_REMOVED lines=10> */
.L_x_175:
[----:B------:R-:W-:Y:S05]  /*5310*/  BSYNC B1 ;  /* 0x0000000000017941 */ /* 0x000fea0003800000 */
.L_x_174:
        /* <DEDUP_REMOVED lines=10> */
.L_x_177:
[----:B------:R-:W-:Y:S05]  /*53c0*/  BSYNC B1 ;  /* 0x0000000000017941 */ /* 0x000fea0003800000 */
.L_x_176:
        /* <DEDUP_REMOVED lines=9> */
.L_x_179:
[----:B------:R-:W-:Y:S05]  /*5460*/  BSYNC B1 ;  /* 0x0000000000017941 */ /* 0x000fea0003800000 */
.L_x_178:
        /* <DEDUP_REMOVED lines=9> */
.L_x_181:
[----:B------:R-:W-:Y:S05]  /*5500*/  BSYNC B1 ;  /* 0x0000000000017941 */ /* 0x000fea0003800000 */
.L_x_180:
        /* <DEDUP_REMOVED lines=10> */
.L_x_183:
[----:B------:R-:W-:Y:S05]  /*55b0*/  BSYNC B1 ;  /* 0x0000000000017941 */ /* 0x000fea0003800000 */
.L_x_182:
        /* <DEDUP_REMOVED lines=10> */
.L_x_185:
[----:B------:R-:W-:Y:S05]  /*5660*/  BSYNC B1 ;  /* 0x0000000000017941 */ /* 0x000fea0003800000 */
.L_x_184:
        /* <DEDUP_REMOVED lines=9> */
.L_x_187:
[----:B------:R-:W-:Y:S05]  /*5700*/  BSYNC B1 ;  /* 0x0000000000017941 */ /* 0x000fea0003800000 */
.L_x_186:
        /* <DEDUP_REMOVED lines=9> */
.L_x_189:
[----:B------:R-:W-:Y:S05]  /*57a0*/  BSYNC B1 ;  /* 0x0000000000017941 */ /* 0x000fea0003800000 */
.L_x_188:
        /* <DEDUP_REMOVED lines=10> */
.L_x_191:
[----:B------:R-:W-:Y:S05]  /*5850*/  BSYNC B1 ;  /* 0x0000000000017941 */ /* 0x000fea0003800000 */
.L_x_190:
        /* <DEDUP_REMOVED lines=10> */
.L_x_193:
[----:B------:R-:W-:Y:S05]  /*5900*/  BSYNC B1 ;  /* 0x0000000000017941 */ /* 0x000fea0003800000 */
.L_x_192:
        /* <DEDUP_REMOVED lines=9> */
.L_x_195:
[----:B------:R-:W-:Y:S05]  /*59a0*/  BSYNC B1 ;  /* 0x0000000000017941 */ /* 0x000fea0003800000 */
.L_x_194:
        /* <DEDUP_REMOVED lines=9> */
.L_x_197:
[----:B------:R-:W-:Y:S05]  /*5a40*/  BSYNC B1 ;  /* 0x0000000000017941 */ /* 0x000fea0003800000 */
.L_x_196:
        /* <DEDUP_REMOVED lines=10> */
.L_x_199:
[----:B------:R-:W-:Y:S05]  /*5af0*/  BSYNC B1 ;  /* 0x0000000000017941 */ /* 0x000fea0003800000 */
.L_x_198:
        /* <DEDUP_REMOVED lines=10> */
.L_x_201:
[----:B------:R-:W-:Y:S05]  /*5ba0*/  BSYNC B1 ;  /* 0x0000000000017941 */ /* 0x000fea0003800000 */
.L_x_200:
        /* <DEDUP_REMOVED lines=9> */
.L_x_203:
[----:B------:R-:W-:Y:S05]  /*5c40*/  BSYNC B1 ;  /* 0x0000000000017941 */ /* 0x000fea0003800000 */
.L_x_202:
        /* <DEDUP_REMOVED lines=9> */
.L_x_205:
[----:B------:R-:W-:Y:S05]  /*5ce0*/  BSYNC B1 ;  /* 0x0000000000017941 */ /* 0x000fea0003800000 */
.L_x_204:
        /* <DEDUP_REMOVED lines=10> */
.L_x_207:
[----:B------:R-:W-:Y:S05]  /*5d90*/  BSYNC B1 ;  /* 0x0000000000017941 */ /* 0x000fea0003800000 */
.L_x_206:
        /* <DEDUP_REMOVED lines=10> */
.L_x_209:
[----:B------:R-:W-:Y:S05]  /*5e40*/  BSYNC B1 ;  /* 0x0000000000017941 */ /* 0x000fea0003800000 */
.L_x_208:
        /* <DEDUP_REMOVED lines=9> */
.L_x_211:
[----:B------:R-:W-:Y:S05]  /*5ee0*/  BSYNC B1 ;  /* 0x0000000000017941 */ /* 0x000fea0003800000 */
.L_x_210:
        /* <DEDUP_REMOVED lines=9> */
.L_x_213:
[----:B------:R-:W-:Y:S05]  /*5f80*/  BSYNC B1 ;  /* 0x0000000000017941 */ /* 0x000fea0003800000 */
.L_x_212:
        /* <DEDUP_REMOVED lines=10> */
.L_x_215:
[----:B------:R-:W-:Y:S05]  /*6030*/  BSYNC B1 ;  /* 0x0000000000017941 */ /* 0x000fea0003800000 */
.L_x_214:
        /* <DEDUP_REMOVED lines=10> */
.L_x_217:
[----:B------:R-:W-:Y:S05]  /*60e0*/  BSYNC B1 ;  /* 0x0000000000017941 */ /* 0x000fea0003800000 */
.L_x_216:
        /* <DEDUP_REMOVED lines=9> */
.L_x_219:
[----:B------:R-:W-:Y:S05]  /*6180*/  BSYNC B1 ;  /* 0x0000000000017941 */ /* 0x000fea0003800000 */
.L_x_218:
        /* <DEDUP_REMOVED lines=9> */
.L_x_221:
[----:B------:R-:W-:Y:S05]  /*6220*/  BSYNC B1 ;  /* 0x0000000000017941 */ /* 0x000fea0003800000 */
.L_x_220:
        /* <DEDUP_REMOVED lines=10> */
.L_x_223:
[----:B------:R-:W-:Y:S05]  /*62d0*/  BSYNC B1 ;  /* 0x0000000000017941 */ /* 0x000fea0003800000 */
.L_x_222:
        /* <DEDUP_REMOVED lines=10> */
.L_x_225:
[----:B------:R-:W-:Y:S05]  /*6380*/  BSYNC B1 ;  /* 0x0000000000017941 */ /* 0x000fea0003800000 */
.L_x_224:
        /* <DEDUP_REMOVED lines=9> */
.L_x_227:
[----:B------:R-:W-:Y:S05]  /*6420*/  BSYNC B1 ;  /* 0x0000000000017941 */ /* 0x000fea0003800000 */
.L_x_226:
        /* <DEDUP_REMOVED lines=9> */
.L_x_229:
[----:B------:R-:W-:Y:S05]  /*64c0*/  BSYNC B1 ;  /* 0x0000000000017941 */ /* 0x000fea0003800000 */
.L_x_228:
        /* <DEDUP_REMOVED lines=10> */
.L_x_231:
[----:B------:R-:W-:Y:S05]  /*6570*/  BSYNC B1 ;  /* 0x0000000000017941 */ /* 0x000fea0003800000 */
.L_x_230:
        /* <DEDUP_REMOVED lines=10> */
.L_x_233:
[----:B------:R-:W-:Y:S05]  /*6620*/  BSYNC B1 ;  /* 0x0000000000017941 */ /* 0x000fea0003800000 */
.L_x_232:
        /* <DEDUP_REMOVED lines=9> */
.L_x_235:
[----:B------:R-:W-:Y:S05]  /*66c0*/  BSYNC B1 ;  /* 0x0000000000017941 */ /* 0x000fea0003800000 */
.L_x_234:
        /* <DEDUP_REMOVED lines=9> */
.L_x_237:
[----:B------:R-:W-:Y:S05]  /*6760*/  BSYNC B1 ;  /* 0x0000000000017941 */ /* 0x000fea0003800000 */
.L_x_236:
        /* <DEDUP_REMOVED lines=10> */
.L_x_239:
[----:B------:R-:W-:Y:S05]  /*6810*/  BSYNC B1 ;  /* 0x0000000000017941 */ /* 0x000fea0003800000 */
.L_x_238:
        /* <DEDUP_REMOVED lines=10> */
.L_x_241:
[----:B------:R-:W-:Y:S05]  /*68c0*/  BSYNC B1 ;  /* 0x0000000000017941 */ /* 0x000fea0003800000 */
.L_x_240:
        /* <DEDUP_REMOVED lines=9> */
.L_x_243:
[----:B------:R-:W-:Y:S05]  /*6960*/  BSYNC B1 ;  /* 0x0000000000017941 */ /* 0x000fea0003800000 */
.L_x_242:
        /* <DEDUP_REMOVED lines=9> */
.L_x_245:
[----:B------:R-:W-:Y:S05]  /*6a00*/  BSYNC B1 ;  /* 0x0000000000017941 */ /* 0x000fea0003800000 */
.L_x_244:
        /* <DEDUP_REMOVED lines=10> */
.L_x_247:
[----:B------:R-:W-:Y:S05]  /*6ab0*/  BSYNC B1 ;  /* 0x0000000000017941 */ /* 0x000fea0003800000 */
.L_x_246:
        /* <DEDUP_REMOVED lines=10> */
.L_x_249:
[----:B------:R-:W-:Y:S05]  /*6b60*/  BSYNC B1 ;  /* 0x0000000000017941 */ /* 0x000fea0003800000 */
.L_x_248:
        /* <DEDUP_REMOVED lines=9> */
.L_x_251:
[----:B------:R-:W-:Y:S05]  /*6c00*/  BSYNC B1 ;  /* 0x0000000000017941 */ /* 0x000fea0003800000 */
.L_x_250:
        /* <DEDUP_REMOVED lines=9> */
.L_x_253:
[----:B------:R-:W-:Y:S05]  /*6ca0*/  BSYNC B1 ;  /* 0x0000000000017941 */ /* 0x000fea0003800000 */
.L_x_252:
        /* <DEDUP_REMOVED lines=10> */
.L_x_255:
[----:B------:R-:W-:Y:S05]  /*6d50*/  BSYNC B1 ;  /* 0x0000000000017941 */ /* 0x000fea0003800000 */
.L_x_254:
        /* <DEDUP_REMOVED lines=10> */
.L_x_257:
[----:B------:R-:W-:Y:S05]  /*6e00*/  BSYNC B1 ;  /* 0x0000000000017941 */ /* 0x000fea0003800000 */
.L_x_256:
        /* <DEDUP_REMOVED lines=9> */
.L_x_259:
[----:B------:R-:W-:Y:S05]  /*6ea0*/  BSYNC B1 ;  /* 0x0000000000017941 */ /* 0x000fea0003800000 */
.L_x_258:
        /* <DEDUP_REMOVED lines=9> */
.L_x_261:
[----:B------:R-:W-:Y:S05]  /*6f40*/  BSYNC B1 ;  /* 0x0000000000017941 */ /* 0x000fea0003800000 */
.L_x_260:
        /* <DEDUP_REMOVED lines=10> */
.L_x_263:
[----:B------:R-:W-:Y:S05]  /*6ff0*/  BSYNC B1 ;  /* 0x0000000000017941 */ /* 0x000fea0003800000 */
.L_x_262:
        /* <DEDUP_REMOVED lines=10> */
.L_x_265:
[----:B------:R-:W-:Y:S05]  /*70a0*/  BSYNC B1 ;  /* 0x0000000000017941 */ /* 0x000fea0003800000 */
.L_x_264:
        /* <DEDUP_REMOVED lines=9> */
.L_x_267:
[----:B------:R-:W-:Y:S05]  /*7140*/  BSYNC B1 ;  /* 0x0000000000017941 */ /* 0x000fea0003800000 */
.L_x_266:
        /* <DEDUP_REMOVED lines=9> */
.L_x_269:
[----:B------:R-:W-:Y:S05]  /*71e0*/  BSYNC B1 ;  /* 0x0000000000017941 */ /* 0x000fea0003800000 */
.L_x_268:
        /* <DEDUP_REMOVED lines=10> */
.L_x_271:
[----:B------:R-:W-:Y:S05]  /*7290*/  BSYNC B1 ;  /* 0x0000000000017941 */ /* 0x000fea0003800000 */
.L_x_270:
        /* <DEDUP_REMOVED lines=10> */
.L_x_273:
[----:B------:R-:W-:Y:S05]  /*7340*/  BSYNC B1 ;  /* 0x0000000000017941 */ /* 0x000fea0003800000 */
.L_x_272:
        /* <DEDUP_REMOVED lines=9> */
.L_x_275:
[----:B------:R-:W-:Y:S05]  /*73e0*/  BSYNC B1 ;  /* 0x0000000000017941 */ /* 0x000fea0003800000 */
.L_x_274:
        /* <DEDUP_REMOVED lines=9> */
.L_x_277:
[----:B------:R-:W-:Y:S05]  /*7480*/  BSYNC B1 ;  /* 0x0000000000017941 */ /* 0x000fea0003800000 */
.L_x_276:
        /* <DEDUP_REMOVED lines=10> */
.L_x_279:
[----:B------:R-:W-:Y:S05]  /*7530*/  BSYNC B1 ;  /* 0x0000000000017941 */ /* 0x000fea0003800000 */
.L_x_278:
        /* <DEDUP_REMOVED lines=10> */
.L_x_281:
[----:B------:R-:W-:Y:S05]  /*75e0*/  BSYNC B1 ;  /* 0x0000000000017941 */ /* 0x000fea0003800000 */
.L_x_280:
[----:B-----5:R-:W-:Y:S01]  /*75f0*/  HADD2.F32 R3, -RZ, R24.H0_H0 ;  /* 0x20000018ff037230 */ /* 0x020fe20000004100 */
[----:B------:R-:W-:Y:S01]  /*7600*/  ISETP.GT.AND P1, PT, R0, 0x8, P1 ;  /* 0x000000080000780c */ /* 0x000fe20000f24270 */
[----:B------:R-:W-:Y:S03]  /*7610*/  BSSY B1, `(.L_x_282) ;  /* 0x0000007000017945 */ /* 0x000fe60003800000 */
[----:B01--4-:R-:W-:-:S04]  /*7620*/  FMUL R6, R3, R156 ;  /* 0x0000009c03067220 */ /* 0x013fc80000400000 */
[----:B------:R-:W-:-:S05]  /*7630*/  FFMA R6, R149, R155, R6 ;  /* 0x0000009b95067223 */ /* 0x000fca0000000006 */
[----:B------:R-:W-:-:S05]  /*7640*/  F2FP.F16.F32.PACK_AB R6, RZ, R6 ;  /* 0x00000006ff06723e */ /* 0x000fca00000000ff */
[----:B------:R0:W-:Y:S01]  /*7650*/  @P3 STG.E.U16 desc[UR36][R4.64+0x1f2], R6 ;  /* 0x0001f20604003986 */ /* 0x0001e2000c101524 */
[----:B------:R-:W-:Y:S05]  /*7660*/  @!P1 BRA `(.L_x_283) ;  /* 0x0000000000049947 */ /* 0x000fea0003800000 */
[----:B------:R1:W5:Y:S02]  /*7670*/  LDG.E.LTC128B.U16 R24, desc[UR36][R8.64+0x1f0] ;  /* 0x0001f02408187981 */ /* 0x000364000c1e1520 */
.L_x_283:
[----:B------:R-:W-:Y:S05]  /*7680*/  BSYNC B1 ;  /* 0x0000000000017941 */ /* 0x000fea0003800000 */
.L_x_282:
[----:B-----5:R-:W-:Y:S01]  /*7690*/  HADD2.F32 R3, -RZ, R24.H0_H0 ;  /* 0x20000018ff037230 */ /* 0x020fe20000004100 */
[----:B------:R-:W-:Y:S01]  /*76a0*/  ISETP.GT.AND P0, PT, R0, 0x8, P0 ;  /* 0x000000080000780c */ /* 0x000fe20000704270 */
[----:B0-----:R-:W-:Y:S01]  /*76b0*/  @P1 IMAD.MOV.U32 R4, RZ, RZ, R10 ;  /* 0x000000ffff041224 */ /* 0x001fe200078e000a */
[----:B------:R-:W-:Y:S01]  /*76c0*/  BSSY B1, `(.L_x_284) ;  /* 0x0000008000017945 */ /* 0x000fe20003800000 */
[----:B------:R-:W-:Y:S02]  /*76d0*/  @P1 IMAD.MOV.U32 R5, RZ, RZ, R11 ;  /* 0x000000ffff051224 */ /* 0x000fe400078e000b */
[----:B------:R-:W-:-:S04]  /*76e0*/  FMUL R3, R3, R156 ;  /* 0x0000009c03037220 */ /* 0x000fc80000400000 */
[----:B------:R-:W-:-:S05]  /*76f0*/  FFMA R3, R150, R155, R3 ;  /* 0x0000009b96037223 */ /* 0x000fca0000000003 */
[----:B------:R-:W-:-:S05]  /*7700*/  F2FP.F16.F32.PACK_AB R3, RZ, R3 ;  /* 0x00000003ff03723e */ /* 0x000fca00000000ff */
[----:B------:R0:W-:Y:S01]  /*7710*/  @P1 STG.E.U16 desc[UR36][R4.64+0x1f0], R3 ;  /* 0x0001f00304001986 */ /* 0x0001e2000c101524 */
[----:B------:R-:W-:Y:S05]  /*7720*/  @!P0 BRA `(.L_x_285) ;  /* 0x0000000000048947 */ /* 0x000fea0003800000 */
[----:B------:R4:W5:Y:S02]  /*7730*/  LDG.E.LTC128B.U16 R24, desc[UR36][R8.64+0x1f2] ;  /* 0x0001f22408187981 */ /* 0x000964000c1e1520 */
.L_x_285:
[----:B------:R-:W-:Y:S05]  /*7740*/  BSYNC B1 ;  /* 0x0000000000017941 */ /* 0x000fea0003800000 */
.L_x_284:
[----:B------:R-:W-:Y:S05]  /*7750*/  @!P0 BRA `(.L_x_286) ;  /* 0x0000002400308947 */ /* 0x000fea0003800000 */
[----:B0----5:R-:W-:-:S05]  /*7760*/  HADD2.F32 R3, -RZ, R24.H0_H0 ;  /* 0x20000018ff037230 */ /* 0x021fca0000004100 */
[----:B------:R-:W-:-:S04]  /*7770*/  FMUL R0, R3, R156 ;  /* 0x0000009c03007220 */ /* 0x000fc80000400000 */
[----:B------:R-:W-:-:S05]  /*7780*/  FFMA R0, R151, R155, R0 ;  /* 0x0000009b97007223 */ /* 0x000fca0000000000 */
[----:B------:R-:W-:-:S05]  /*7790*/  F2FP.F16.F32.PACK_AB R0, RZ, R0 ;  /* 0x00000000ff00723e */ /* 0x000fca00000000ff */
[----:B------:R0:W-:Y:S01]  /*77a0*/  STG.E.U16 desc[UR36][R10.64+0x1f2], R0 ;  /* 0x0001f2000a007986 */ /* 0x0001e2000c101524 */
[----:B------:R-:W-:Y:S05]  /*77b0*/  BRA `(.L_x_286) ;  /* 0x0000002400187947 */ /* 0x000fea0003800000 */
.L_x_33:
[----:B------:R-:W-:Y:S01]  /*77c0*/  ISETP.GT.AND P0, PT, R3, 0x1, PT ;  /* 0x000000010300780c */ /* 0x000fe20003f04270 */
[----:B------:R-:W-:Y:S01]  /*77d0*/  ULDC.64 UR4, c[0x0][0x5c0] ;  /* 0x0001700000047ab9 */ /* 0x000fe20000000a00 */
[-C--:B------:R-:W-:Y:S01]  /*77e0*/  FMUL R24, R24, R155.reuse ;  /* 0x0000009b18187220 */ /* 0x080fe20000400000 */
[-C--:B------:R-:W-:Y:S01]  /*77f0*/  FMUL R25, R25, R155.reuse ;  /* 0x0000009b19197220 */ /* 0x080fe20000400000 */
[----:B------:R-:W-:Y:S01]  /*7800*/  ISETP.GT.AND P3, PT, R0, RZ, P0 ;  /* 0x000000ff0000720c */ /* 0x000fe20000764270 */
[-C--:B------:R-:W-:Y:S01]  /*7810*/  FMUL R26, R26, R155.reuse ;  /* 0x0000009b1a1a7220 */ /* 0x080fe20000400000 */
[----:B------:R-:W-:Y:S01]  /*7820*/  LEA R4, P4, R160, UR4, 0x1 ;  /* 0x00000004a0047c11 */ /* 0x000fe2000f8808ff */
[-C--:B------:R-:W-:Y:S01]  /*7830*/  FMUL R27, R27, R155.reuse ;  /* 0x0000009b1b1b7220 */ /* 0x080fe20000400000 */
[----:B------:R-:W-:Y:S01]  /*7840*/  F2FP.F16.F32.PACK_AB R24, RZ, R24 ;  /* 0x00000018ff18723e */ /* 0x000fe200000000ff */
[-C--:B------:R-:W-:Y:S01]  /*7850*/  FMUL R28, R28, R155.reuse ;  /* 0x0000009b1c1c7220 */ /* 0x080fe20000400000 */
[----:B------:R-:W-:Y:S01]  /*7860*/  LEA.HI.X R5, R160, UR5, R153, 0x1, P4 ;  /* 0x00000005a0057c11 */ /* 0x000fe2000a0f0c99 */
[----:B------:R-:W-:Y:S01]  /*7870*/  FMUL R29, R29, R155 ;  /* 0x0000009b1d1d7220 */ /* 0x000fe20000400000 */
[----:B------:R-:W-:Y:S01]  /*7880*/  F2FP.F16.F32.PACK_AB R25, RZ, R25 ;  /* 0x00000019ff19723e */ /* 0x000fe200000000ff */
[-C--:B------:R-:W-:Y:S01]  /*7890*/  FMUL R30, R30, R155.reuse ;  /* 0x0000009b1e1e7220 */ /* 0x080fe20000400000 */
[----:B------:R-:W-:Y:S01]  /*78a0*/  SHF.L.U64.HI R11, R10, 0x4, R11 ;  /* 0x000000040a0b7819 */ /* 0x000fe2000001020b */
[----:B------:R-:W-:Y:S01]  /*78b0*/  @P1 STG.E.U16 desc[UR36][R4.64], R24 ;  /* 0x0000001804001986 */ /* 0x000fe2000c101524 */
[----:B------:R-:W-:Y:S01]  /*78c0*/  ISETP.GT.AND P1, PT, R3, 0x8, PT ;  /* 0x000000080300780c */ /* 0x000fe20003f24270 */
[-C--:B------:R-:W-:Y:S01]  /*78d0*/  FMUL R31, R31, R155.reuse ;  /* 0x0000009b1f1f7220 */ /* 0x080fe20000400000 */
[----:B------:R-:W-:Y:S01]  /*78e0*/  ISETP.GT.AND P4, PT, R0, 0x8, P0 ;  /* 0x000000080000780c */ /* 0x000fe20000784270 */
[----:B------:R-:W-:Y:S01]  /*78f0*/  @P3 STG.E.U16 desc[UR36][R4.64+0x2], R25 ;  /* 0x0000021904003986 */ /* 0x000fe2000c101524 */
[----:B------:R-:W-:Y:S01]  /*7900*/  LEA R6, P3, R10, R4, 0x4 ;  /* 0x000000040a067211 */ /* 0x000fe200078620ff */
[-C--:B------:R-:W-:Y:S01]  /*7910*/  FMUL R32, R32, R155.reuse ;  /* 0x0000009b20207220 */ /* 0x080fe20000400000 */
[C---:B------:R-:W-:Y:S01]  /*7920*/  ISETP.GT.AND P2, PT, R0.reuse, 0x8, P2 ;  /* 0x000000080000780c */ /* 0x040fe20001744270 */
[-C--:B------:R-:W-:Y:S01]  /*7930*/  FMUL R33, R33, R155.reuse ;  /* 0x0000009b21217220 */ /* 0x080fe20000400000 */
[----:B------:R-:W-:Y:S01]  /*7940*/  ISETP.GT.AND P0, PT, R3, 0x9, PT ;  /* 0x000000090300780c */ /* 0x000fe20003f04270 */
[----:B------:R-:W-:Y:S01]  /*7950*/  IMAD.X R7, R11, 0x1, R5, P3 ;  /* 0x000000010b077824 */ /* 0x000fe200018e0605 */
[----:B------:R-:W-:Y:S01]  /*7960*/  ISETP.GT.AND P5, PT, R0, RZ, P1 ;  /* 0x000000ff0000720c */ /* 0x000fe20000fa4270 */
[-C--:B------:R-:W-:Y:S01]  /*7970*/  FMUL R34, R34, R155.reuse ;  /* 0x0000009b22227220 */ /* 0x080fe20000400000 */
[----:B------:R-:W-:Y:S01]  /*7980*/  ISETP.GT.AND P3, PT, R0, RZ, P0 ;  /* 0x000000ff0000720c */ /* 0x000fe20000764270 */
[-C--:B------:R-:W-:Y:S01]  /*7990*/  FMUL R35, R35, R155.reuse ;  /* 0x0000009b23237220 */ /* 0x080fe20000400000 */
[----:B------:R-:W-:Y:S01]  /*79a0*/  F2FP.F16.F32.PACK_AB R26, RZ, R26 ;  /* 0x0000001aff1a723e */ /* 0x000fe200000000ff */
[----:B------:R-:W-:Y:S01]  /*79b0*/  FMUL R36, R36, R155 ;  /* 0x0000009b24247220 */ /* 0x000fe20000400000 */
[----:B------:R-:W-:Y:S01]  /*79c0*/  F2FP.F16.F32.PACK_AB R27, RZ, R27 ;  /* 0x0000001bff1b723e */ /* 0x000fe200000000ff */
[----:B------:R-:W-:Y:S01]  /*79d0*/  FMUL R37, R37, R155 ;  /* 0x0000009b25257220 */ /* 0x000fe20000400000 */
[----:B------:R-:W-:Y:S01]  /*79e0*/  F2FP.F16.F32.PACK_AB R28, RZ, R28 ;  /* 0x0000001cff1c723e */ /* 0x000fe200000000ff */
[----:B------:R-:W-:Y:S01]  /*79f0*/  @P2 STG.E.U16 desc[UR36][R6.64], R26 ;  /* 0x0000001a06002986 */ /* 0x000fe2000c101524 */
[----:B------:R-:W-:Y:S01]  /*7a00*/  F2FP.F16.F32.PACK_AB R29, RZ, R29 ;  /* 0x0000001dff1d723e */ /* 0x000fe200000000ff */
[-C--:B------:R-:W-:Y:S01]  /*7a10*/  FMUL R38, R38, R155.reuse ;  /* 0x0000009b26267220 */ /* 0x080fe20000400000 */
[C---:B------:R-:W-:Y:S01]  /*7a20*/  ISETP.GT.AND P2, PT, R0.reuse, 0x8, P1 ;  /* 0x000000080000780c */ /* 0x040fe20000f44270 */
[----:B------:R-:W-:Y:S01]  /*7a30*/  @P4 STG.E.U16 desc[UR36][R6.64+0x2], R27 ;  /* 0x0000021b06004986 */ /* 0x000fe2000c101524 */
[----:B------:R-:W-:Y:S01]  /*7a40*/  ISETP.GT.AND P1, PT, R3, 0x10, PT ;  /* 0x000000100300780c */ /* 0x000fe20003f24270 */
[-C--:B------:R-:W-:Y:S01]  /*7a50*/  FMUL R39, R39, R155.reuse ;  /* 0x0000009b27277220 */ /* 0x080fe20000400000 */
[----:B------:R-:W-:Y:S01]  /*7a60*/  F2FP.F16.F32.PACK_AB R30, RZ, R30 ;  /* 0x0000001eff1e723e */ /* 0x000fe200000000ff */
[----:B------:R-:W-:Y:S01]  /*7a70*/  @P5 STG.E.U16 desc[UR36][R4.64+0x10], R28 ;  /* 0x0000101c04005986 */ /* 0x000fe2000c101524 */
[----:B------:R-:W-:Y:S01]  /*7a80*/  ISETP.GT.AND P4, PT, R0, RZ, P1 ;  /* 0x000000ff0000720c */ /* 0x000fe20000f84270 */
[----:B------:R-:W-:Y:S01]  /*7a90*/  FMUL R40, R40, R155 ;  /* 0x0000009b28287220 */ /* 0x000fe20000400000 */
[----:B------:R-:W-:Y:S01]  /*7aa0*/  F2FP.F16.F32.PACK_AB R31, RZ, R31 ;  /* 0x0000001fff1f723e */ /* 0x000fe200000000ff */
[----:B------:R-:W-:Y:S01]  /*7ab0*/  @P3 STG.E.U16 desc[UR36][R4.64+0x12], R29 ;  /* 0x0000121d04003986 */ /* 0x000fe2000c101524 */
[----:B------:R-:W-:Y:S01]  /*7ac0*/  ISETP.GT.AND P3, PT, R0, 0x8, P0 ;  /* 0x000000080000780c */ /* 0x000fe20000764270 */
[-C--:B------:R-:W-:Y:S01]  /*7ad0*/  FMUL R41, R41, R155.reuse ;  /* 0x0000009b29297220 */ /* 0x080fe20000400000 */
[----:B------:R-:W-:Y:S01]  /*7ae0*/  ISETP.GT.AND P0, PT, R3, 0x11, PT ;  /* 0x000000110300780c */ /* 0x000fe20003f04270 */
[----:B------:R-:W-:Y:S01]  /*7af0*/  @P2 STG.E.U16 desc[UR36][R6.64+0x10], R30 ;  /* 0x0000101e06002986 */ /* 0x000fe2000c101524 */
[----:B------:R-:W-:Y:S01]  /*7b00*/  F2FP.F16.F32.PACK_AB R32, RZ, R32 ;  /* 0x00000020ff20723e */ /* 0x000fe200000000ff */
[-C--:B------:R-:W-:Y:S01]  /*7b10*/  FMUL R42, R42, R155.reuse ;  /* 0x0000009b2a2a7220 */ /* 0x080fe20000400000 */
[C---:B------:R-:W-:Y:S01]  /*7b20*/  ISETP.GT.AND P5, PT, R0.reuse, RZ, P0 ;  /* 0x000000ff0000720c */ /* 0x040fe200007a4270 */
[-C--:B------:R-:W-:Y:S01]  /*7b30*/  FMUL R43, R43, R155.reuse ;  /* 0x0000009b2b2b7220 */ /* 0x080fe20000400000 */
[----:B------:R-:W-:Y:S01]  /*7b40*/  ISETP.GT.AND P2, PT, R0, 0x8, P1 ;  /* 0x000000080000780c */ /* 0x000fe20000f44270 */
[-C--:B------:R-:W-:Y:S01]  /*7b50*/  FMUL R44, R44, R155.reuse ;  /* 0x0000009b2c2c7220 */ /* 0x080fe20000400000 */
[----:B------:R-:W-:Y:S01]  /*7b60*/  ISETP.GT.AND P1, PT, R3, 0x18, PT ;  /* 0x000000180300780c */ /* 0x000fe20003f24270 */
[----:B------:R-:W-:Y:S01]  /*7b70*/  FMUL R45, R45, R155 ;  /* 0x0000009b2d2d7220 */ /* 0x000fe20000400000 */
[----:B------:R-:W-:Y:S01]  /*7b80*/  F2FP.F16.F32.PACK_AB R33, RZ, R33 ;  /* 0x00000021ff21723e */ /* 0x000fe200000000ff */
[----:B------:R-:W-:Y:S01]  /*7b90*/  @P3 STG.E.U16 desc[UR36][R6.64+0x12], R31 ;  /* 0x0000121f06003986 */ /* 0x000fe2000c101524 */
[----:B------:R-:W-:Y:S01]  /*7ba0*/  ISETP.GT.AND P3, PT, R0, 0x8, P0 ;  /* 0x000000080000780c */ /* 0x000fe20000764270 */
[-C--:B------:R-:W-:Y:S01]  /*7bb0*/  FMUL R46, R46, R155.reuse ;  /* 0x0000009b2e2e7220 */ /* 0x080fe20000400000 */
[----:B------:R-:W-:Y:S01]  /*7bc0*/  ISETP.GT.AND P0, PT, R3, 0x19, PT ;  /* 0x000000190300780c */ /* 0x000fe20003f04270 */
[----:B------:R-:W-:Y:S01]  /*7bd0*/  @P4 STG.E.U16 desc[UR36][R4.64+0x20], R32 ;  /* 0x0000202004004986 */ /* 0x000fe2000c101524 */
[C---:B------:R-:W-:Y:S01]  /*7be0*/  ISETP.GT.AND P4, PT, R0.reuse, RZ, P1 ;  /* 0x000000ff0000720c */ /* 0x040fe20000f84270 */
[-C--:B------:R-:W-:Y:S01]  /*7bf0*/  FMUL R47, R47, R155.reuse ;  /* 0x0000009b2f2f7220 */ /* 0x080fe20000400000 */
[----:B------:R-:W-:Y:S01]  /*7c00*/  F2FP.F16.F32.PACK_AB R34, RZ, R34 ;  /* 0x00000022ff22723e */ /* 0x000fe200000000ff */
[----:B------:R-:W-:Y:S01]  /*7c10*/  @P5 STG.E.U16 desc[UR36][R4.64+0x22], R33 ;  /* 0x0000222104005986 */ /* 0x000fe2000c101524 */
[----:B------:R-:W-:Y:S01]  /*7c20*/  ISETP.GT.AND P5, PT, R0, RZ, P0 ;  /* 0x000000ff0000720c */ /* 0x000fe200007a4270 */
[----:B------:R-:W-:Y:S01]  /*7c30*/  FMUL R48, R48, R155 ;  /* 0x0000009b30307220 */ /* 0x000fe20000400000 */
[----:B------:R-:W-:Y:S01]  /*7c40*/  F2FP.F16.F32.PACK_AB R35, RZ, R35 ;  /* 0x00000023ff23723e */ /* 0x000fe200000000ff */
[----:B------:R-:W-:Y:S01]  /*7c50*/  @P2 STG.E.U16 desc[UR36][R6.64+0x20], R34 ;  /* 0x0000202206002986 */ /* 0x000fe2000c101524 */
[----:B------:R-:W-:Y:S01]  /*7c60*/  F2FP.F16.F32.PACK_AB R36, RZ, R36 ;  /* 0x00000024ff24723e */ /* 0x000fe200000000ff */
[-C--:B------:R-:W-:Y:S01]  /*7c70*/  FMUL R49, R49, R155.reuse ;  /* 0x0000009b31317220 */ /* 0x080fe20000400000 */
[----:B------:R-:W-:Y:S01]  /*7c80*/  ISETP.GT.AND P2, PT, R0, 0x8, P1 ;  /* 0x000000080000780c */ /* 0x000fe20000f44270 */
[----:B------:R-:W-:Y:S01]  /*7c90*/  @P3 STG.E.U16 desc[UR36][R6.64+0x22], R35 ;  /* 0x0000222306003986 */ /* 0x000fe2000c101524 */
[----:B------:R-:W-:Y:S01]  /*7ca0*/  ISETP.GT.AND P1, PT, R3, 0x20, PT ;  /* 0x000000200300780c */ /* 0x000fe20003f24270 */
[----:B------:R-:W-:Y:S01]  /*7cb0*/  FMUL R50, R50, R155 ;  /* 0x0000009b32327220 */ /* 0x000fe20000400000 */
[----:B------:R-:W-:Y:S01]  /*7cc0*/  F2FP.F16.F32.PACK_AB R37, RZ, R37 ;  /* 0x00000025ff25723e */ /* 0x000fe200000000ff */
[----:B------:R-:W-:Y:S01]  /*7cd0*/  @P4 STG.E.U16 desc[UR36][R4.64+0x30], R36 ;  /* 0x0000302404004986 */ /* 0x000fe2000c101524 */
[C---:B------:R-:W-:Y:S01]  /*7ce0*/  ISETP.GT.AND P3, PT, R0.reuse, 0x8, P0 ;  /* 0x000000080000780c */ /* 0x040fe20000764270 */
[-C--:B------:R-:W-:Y:S01]  /*7cf0*/  FMUL R51, R51, R155.reuse ;  /* 0x0000009b33337220 */ /* 0x080fe20000400000 */
[----:B------:R-:W-:Y:S01]  /*7d00*/  ISETP.GT.AND P0, PT, R3, 0x21, PT ;  /* 0x000000210300780c */ /* 0x000fe20003f04270 */
[----:B------:R-:W-:Y:S01]  /*7d10*/  @P5 STG.E.U16 desc[UR36][R4.64+0x32], R37 ;  /* 0x0000322504005986 */ /* 0x000fe2000c101524 */
[----:B------:R-:W-:Y:S01]  /*7d20*/  ISETP.GT.AND P4, PT, R0, RZ, P1 ;  /* 0x000000ff0000720c */ /* 0x000fe20000f84270 */
[-C--:B------:R-:W-:Y:S01]  /*7d30*/  FMUL R52, R52, R155.reuse ;  /* 0x0000009b34347220 */ /* 0x080fe20000400000 */
[----:B------:R-:W-:Y:S01]  /*7d40*/  F2FP.F16.F32.PACK_AB R38, RZ, R38 ;  /* 0x00000026ff26723e */ /* 0x000fe200000000ff */
[-C--:B------:R-:W-:Y:S01]  /*7d50*/  FMUL R53, R53, R155.reuse ;  /* 0x0000009b35357220 */ /* 0x080fe20000400000 */
        /* <DEDUP_REMOVED lines=325> */
[----:B------:R-:W-:Y:S01]  /*91b0*/  FMUL R151, R151, R155 ;  /* 0x0000009b97977220 */ /* 0x000fe20000400000 */
[----:B------:R-:W-:Y:S01]  /*91c0*/  ISETP.GT.AND P2, PT, R0, 0x8, P1 ;  /* 0x000000080000780c */ /* 0x000fe20000f44270 */
[----:B------:R-:W-:Y:S01]  /*91d0*/  @P3 STG.E.U16 desc[UR36][R6.64+0x132], R103 ;  /* 0x0001326706003986 */ /* 0x000fe2000c101524 */
[----:B------:R-:W-:-:S02]  /*91e0*/  ISETP.GT.AND P1, PT, R3, 0xa8, PT ;  /* 0x000000a80300780c */ /* 0x000fc40003f24270 */
[----:B------:R-:W-:Y:S01]  /*91f0*/  F2FP.F16.F32.PACK_AB R105, RZ, R105 ;  /* 0x00000069ff69723e */ /* 0x000fe200000000ff */
[----:B------:R-:W-:Y:S01]  /*9200*/  @P4 STG.E.U16 desc[UR36][R4.64+0x140], R104 ;  /* 0x0001406804004986 */ /* 0x000fe2000c101524 */
[C---:B------:R-:W-:Y:S02]  /*9210*/  ISETP.GT.AND P3, PT, R0.reuse, 0x8, P0 ;  /* 0x000000080000780c */ /* 0x040fe40000764270 */
[----:B------:R-:W-:Y:S01]  /*9220*/  ISETP.GT.AND P0, PT, R3, 0xa9, PT ;  /* 0x000000a90300780c */ /* 0x000fe20003f04270 */
[----:B------:R-:W-:Y:S01]  /*9230*/  @P5 STG.E.U16 desc[UR36][R4.64+0x142], R105 ;  /* 0x0001426904005986 */ /* 0x000fe2000c101524 */
[C---:B------:R-:W-:Y:S02]  /*9240*/  ISETP.GT.AND P4, PT, R0.reuse, RZ, P1 ;  /* 0x000000ff0000720c */ /* 0x040fe40000f84270 */
[----:B------:R-:W-:Y:S02]  /*9250*/  F2FP.F16.F32.PACK_AB R106, RZ, R106 ;  /* 0x0000006aff6a723e */ /* 0x000fe400000000ff */
[----:B------:R-:W-:-:S02]  /*9260*/  ISETP.GT.AND P5, PT, R0, RZ, P0 ;  /* 0x000000ff0000720c */ /* 0x000fc400007a4270 */
[----:B------:R-:W-:Y:S01]  /*9270*/  F2FP.F16.F32.PACK_AB R107, RZ, R107 ;  /* 0x0000006bff6b723e */ /* 0x000fe200000000ff */
[----:B------:R-:W-:Y:S01]  /*9280*/  @P2 STG.E.U16 desc[UR36][R6.64+0x140], R106 ;  /* 0x0001406a06002986 */ /* 0x000fe2000c101524 */
[----:B------:R-:W-:Y:S02]  /*9290*/  F2FP.F16.F32.PACK_AB R108, RZ, R108 ;  /* 0x0000006cff6c723e */ /* 0x000fe400000000ff */
[C---:B------:R-:W-:Y:S01]  /*92a0*/  ISETP.GT.AND P2, PT, R0.reuse, 0x8, P1 ;  /* 0x000000080000780c */ /* 0x040fe20000f44270 */
[----:B------:R-:W-:Y:S01]  /*92b0*/  @P3 STG.E.U16 desc[UR36][R6.64+0x142], R107 ;  /* 0x0001426b06003986 */ /* 0x000fe2000c101524 */
[----:B------:R-:W-:Y:S02]  /*92c0*/  ISETP.GT.AND P1, PT, R3, 0xb0, PT ;  /* 0x000000b00300780c */ /* 0x000fe40003f24270 */
[----:B------:R-:W-:Y:S01]  /*92d0*/  F2FP.F16.F32.PACK_AB R109, RZ, R109 ;  /* 0x0000006dff6d723e */ /* 0x000fe200000000ff */
[----:B------:R-:W-:Y:S01]  /*92e0*/  @P4 STG.E.U16 desc[UR36][R4.64+0x150], R108 ;  /* 0x0001506c04004986 */ /* 0x000fe2000c101524 */
[----:B------:R-:W-:-:S02]  /*92f0*/  ISETP.GT.AND P3, PT, R0, 0x8, P0 ;  /* 0x000000080000780c */ /* 0x000fc40000764270 */
[----:B------:R-:W-:Y:S01]  /*9300*/  ISETP.GT.AND P0, PT, R3, 0xb1, PT ;  /* 0x000000b10300780c */ /* 0x000fe20003f04270 */
[----:B------:R-:W-:Y:S01]  /*9310*/  @P5 STG.E.U16 desc[UR36][R4.64+0x152], R109 ;  /* 0x0001526d04005986 */ /* 0x000fe2000c101524 */
[C---:B------:R-:W-:Y:S02]  /*9320*/  ISETP.GT.AND P4, PT, R0.reuse, RZ, P1 ;  /* 0x000000ff0000720c */ /* 0x040fe40000f84270 */
[----:B------:R-:W-:Y:S02]  /*9330*/  F2FP.F16.F32.PACK_AB R110, RZ, R110 ;  /* 0x0000006eff6e723e */ /* 0x000fe400000000ff */
[----:B------:R-:W-:Y:S02]  /*9340*/  ISETP.GT.AND P5, PT, R0, RZ, P0 ;  /* 0x000000ff0000720c */ /* 0x000fe400007a4270 */
[----:B------:R-:W-:Y:S01]  /*9350*/  F2FP.F16.F32.PACK_AB R111, RZ, R111 ;  /* 0x0000006fff6f723e */ /* 0x000fe200000000ff */
[----:B------:R-:W-:Y:S01]  /*9360*/  @P2 STG.E.U16 desc[UR36][R6.64+0x150], R110 ;  /* 0x0001506e06002986 */ /* 0x000fe2000c101524 */
[----:B------:R-:W-:-:S02]  /*9370*/  F2FP.F16.F32.PACK_AB R112, RZ, R112 ;  /* 0x00000070ff70723e */ /* 0x000fc400000000ff */
[C---:B------:R-:W-:Y:S01]  /*9380*/  ISETP.GT.AND P2, PT, R0.reuse, 0x8, P1 ;  /* 0x000000080000780c */ /* 0x040fe20000f44270 */
[----:B------:R-:W-:Y:S01]  /*9390*/  @P3 STG.E.U16 desc[UR36][R6.64+0x152], R111 ;  /* 0x0001526f06003986 */ /* 0x000fe2000c101524 */
[C---:B------:R-:W-:Y:S02]  /*93a0*/  ISETP.GT.AND P1, PT, R3.reuse, 0xb8, PT ;  /* 0x000000b80300780c */ /* 0x040fe40003f24270 */
[----:B------:R-:W-:Y:S01]  /*93b0*/  F2FP.F16.F32.PACK_AB R113, RZ, R113 ;  /* 0x00000071ff71723e */ /* 0x000fe200000000ff */
[----:B------:R-:W-:Y:S01]  /*93c0*/  @P4 STG.E.U16 desc[UR36][R4.64+0x160], R112 ;  /* 0x0001607004004986 */ /* 0x000fe2000c101524 */
[C---:B------:R-:W-:Y:S02]  /*93d0*/  ISETP.GT.AND P3, PT, R0.reuse, 0x8, P0 ;  /* 0x000000080000780c */ /* 0x040fe40000764270 */
[----:B------:R-:W-:Y:S01]  /*93e0*/  ISETP.GT.AND P0, PT, R3, 0xb9, PT ;  /* 0x000000b90300780c */ /* 0x000fe20003f04270 */
[----:B------:R-:W-:Y:S01]  /*93f0*/  @P5 STG.E.U16 desc[UR36][R4.64+0x162], R113 ;  /* 0x0001627104005986 */ /* 0x000fe2000c101524 */
[----:B------:R-:W-:-:S02]  /*9400*/  ISETP.GT.AND P4, PT, R0, RZ, P1 ;  /* 0x000000ff0000720c */ /* 0x000fc40000f84270 */
[----:B------:R-:W-:Y:S02]  /*9410*/  F2FP.F16.F32.PACK_AB R114, RZ, R114 ;  /* 0x00000072ff72723e */ /* 0x000fe400000000ff */
[C---:B------:R-:W-:Y:S02]  /*9420*/  ISETP.GT.AND P5, PT, R0.reuse, RZ, P0 ;  /* 0x000000ff0000720c */ /* 0x040fe400007a4270 */
[----:B------:R-:W-:Y:S01]  /*9430*/  F2FP.F16.F32.PACK_AB R115, RZ, R115 ;  /* 0x00000073ff73723e */ /* 0x000fe200000000ff */
[----:B------:R-:W-:Y:S01]  /*9440*/  @P2 STG.E.U16 desc[UR36][R6.64+0x160], R114 ;  /* 0x0001607206002986 */ /* 0x000fe2000c101524 */
[----:B------:R-:W-:Y:S02]  /*9450*/  F2FP.F16.F32.PACK_AB R116, RZ, R116 ;  /* 0x00000074ff74723e */ /* 0x000fe400000000ff */
        /* <DEDUP_REMOVED lines=65> */
[----:B------:R-:W-:Y:S02]  /*9870*/  ISETP.GT.AND P5, PT, R0, RZ, P0 ;  /* 0x000000ff0000720c */ /* 0x000fe400007a4270 */
[----:B------:R-:W-:Y:S02]  /*9880*/  F2FP.F16.F32.PACK_AB R134, RZ, R134 ;  /* 0x00000086ff86723e */ /* 0x000fe400000000ff */
[----:B------:R-:W-:Y:S02]  /*9890*/  F2FP.F16.F32.PACK_AB R135, RZ, R135 ;  /* 0x00000087ff87723e */ /* 0x000fe400000000ff */
[----:B------:R-:W-:Y:S01]  /*98a0*/  F2FP.F16.F32.PACK_AB R136, RZ, R136 ;  /* 0x00000088ff88723e */ /* 0x000fe200000000ff */
[----:B------:R-:W-:Y:S01]  /*98b0*/  @P2 STG.E.U16 desc[UR36][R6.64+0x1b0], R134 ;  /* 0x0001b08606002986 */ /* 0x000fe2000c101524 */
[----:B------:R-:W-:-:S02]  /*98c0*/  F2FP.F16.F32.PACK_AB R137, RZ, R137 ;  /* 0x00000089ff89723e */ /* 0x000fc400000000ff */
[C---:B------:R-:W-:Y:S01]  /*98d0*/  ISETP.GT.AND P1, PT, R0.reuse, 0x8, P1 ;  /* 0x000000080000780c */ /* 0x040fe20000f24270 */
[----:B------:R-:W-:Y:S01]  /*98e0*/  @P3 STG.E.U16 desc[UR36][R6.64+0x1b2], R135 ;  /* 0x0001b28706003986 */ /* 0x000fe2000c101524 */
[C---:B------:R-:W-:Y:S02]  /*98f0*/  ISETP.GT.AND P2, PT, R0.reuse, 0x8, P0 ;  /* 0x000000080000780c */ /* 0x040fe40000744270 */
[C---:B------:R-:W-:Y:S01]  /*9900*/  ISETP.GT.AND P0, PT, R3.reuse, 0xe9, PT ;  /* 0x000000e90300780c */ /* 0x040fe20003f04270 */
[----:B------:R-:W-:Y:S01]  /*9910*/  @P4 STG.E.U16 desc[UR36][R4.64+0x1c0], R136 ;  /* 0x0001c08804004986 */ /* 0x000fe2000c101524 */
[----:B------:R-:W-:Y:S02]  /*9920*/  ISETP.GT.AND P4, PT, R3, 0xe8, PT ;  /* 0x000000e80300780c */ /* 0x000fe40003f84270 */
[----:B------:R-:W-:Y:S01]  /*9930*/  F2FP.F16.F32.PACK_AB R138, RZ, R138 ;  /* 0x0000008aff8a723e */ /* 0x000fe200000000ff */
[----:B------:R-:W-:Y:S01]  /*9940*/  @P5 STG.E.U16 desc[UR36][R4.64+0x1c2], R137 ;  /* 0x0001c28904005986 */ /* 0x000fe2000c101524 */
[----:B------:R-:W-:-:S02]  /*9950*/  ISETP.GT.AND P5, PT, R0, RZ, P4 ;  /* 0x000000ff0000720c */ /* 0x000fc400027a4270 */
[----:B------:R-:W-:Y:S01]  /*9960*/  F2FP.F16.F32.PACK_AB R139, RZ, R139 ;  /* 0x0000008bff8b723e */ /* 0x000fe200000000ff */
[----:B------:R-:W-:Y:S01]  /*9970*/  @P1 STG.E.U16 desc[UR36][R6.64+0x1c0], R138 ;  /* 0x0001c08a06001986 */ /* 0x000fe2000c101524 */
[----:B------:R-:W-:Y:S02]  /*9980*/  F2FP.F16.F32.PACK_AB R140, RZ, R140 ;  /* 0x0000008cff8c723e */ /* 0x000fe400000000ff */
[C---:B------:R-:W-:Y:S01]  /*9990*/  ISETP.GT.AND P3, PT, R0.reuse, RZ, P0 ;  /* 0x000000ff0000720c */ /* 0x040fe20000764270 */
[----:B------:R-:W-:Y:S01]  /*99a0*/  @P2 STG.E.U16 desc[UR36][R6.64+0x1c2], R139 ;  /* 0x0001c28b06002986 */ /* 0x000fe2000c101524 */
[C---:B------:R-:W-:Y:S02]  /*99b0*/  ISETP.GT.AND P4, PT, R0.reuse, 0x8, P4 ;  /* 0x000000080000780c */ /* 0x040fe40002784270 */
[----:B------:R-:W-:Y:S02]  /*99c0*/  F2FP.F16.F32.PACK_AB R141, RZ, R141 ;  /* 0x0000008dff8d723e */ /* 0x000fe400000000ff */
[----:B------:R-:W-:Y:S01]  /*99d0*/  F2FP.F16.F32.PACK_AB R142, RZ, R142 ;  /* 0x0000008eff8e723e */ /* 0x000fe200000000ff */
[----:B------:R-:W-:Y:S01]  /*99e0*/  @P5 STG.E.U16 desc[UR36][R4.64+0x1d0], R140 ;  /* 0x0001d08c04005986 */ /* 0x000fe2000c101524 */
[----:B------:R-:W-:-:S02]  /*99f0*/  ISETP.GT.AND P5, PT, R0, 0x8, P0 ;  /* 0x000000080000780c */ /* 0x000fc400007a4270 */
[----:B------:R-:W-:Y:S02]  /*9a00*/  F2FP.F16.F32.PACK_AB R143, RZ, R143 ;  /* 0x0000008fff8f723e */ /* 0x000fe400000000ff */
[C---:B------:R-:W-:Y:S01]  /*9a10*/  ISETP.GT.AND P0, PT, R3.reuse, 0xf1, PT ;  /* 0x000000f10300780c */ /* 0x040fe20003f04270 */
[----:B------:R-:W-:Y:S01]  /*9a20*/  @P3 STG.E.U16 desc[UR36][R4.64+0x1d2], R141 ;  /* 0x0001d28d04003986 */ /* 0x000fe2000c101524 */
[----:B------:R-:W-:Y:S02]  /*9a30*/  ISETP.GT.AND P3, PT, R3, 0xf0, PT ;  /* 0x000000f00300780c */ /* 0x000fe40003f64270 */
[----:B------:R-:W-:Y:S01]  /*9a40*/  F2FP.F16.F32.PACK_AB R144, RZ, R144 ;  /* 0x00000090ff90723e */ /* 0x000fe200000000ff */
[----:B------:R-:W-:Y:S01]  /*9a50*/  @P4 STG.E.U16 desc[UR36][R6.64+0x1d0], R142 ;  /* 0x0001d08e06004986 */ /* 0x000fe2000c101524 */
[C---:B------:R-:W-:Y:S02]  /*9a60*/  ISETP.GT.AND P4, PT, R0.reuse, RZ, P3 ;  /* 0x000000ff0000720c */ /* 0x040fe40001f84270 */
[----:B------:R-:W-:Y:S01]  /*9a70*/  F2FP.F16.F32.PACK_AB R145, RZ, R145 ;  /* 0x00000091ff91723e */ /* 0x000fe200000000ff */
[----:B------:R-:W-:Y:S01]  /*9a80*/  @P5 STG.E.U16 desc[UR36][R6.64+0x1d2], R143 ;  /* 0x0001d28f06005986 */ /* 0x000fe2000c101524 */
[----:B------:R-:W-:-:S02]  /*9a90*/  ISETP.GT.AND P5, PT, R0, RZ, P0 ;  /* 0x000000ff0000720c */ /* 0x000fc400007a4270 */
[C---:B------:R-:W-:Y:S02]  /*9aa0*/  ISETP.GT.AND P2, PT, R3.reuse, 0xf8, PT ;  /* 0x000000f80300780c */ /* 0x040fe40003f44270 */
[----:B------:R-:W-:Y:S02]  /*9ab0*/  ISETP.GT.AND P1, PT, R3, 0xf9, PT ;  /* 0x000000f90300780c */ /* 0x000fe40003f24270 */
[C---:B------:R-:W-:Y:S02]  /*9ac0*/  ISETP.GT.AND P3, PT, R0.reuse, 0x8, P3 ;  /* 0x000000080000780c */ /* 0x040fe40001f64270 */
[C---:B------:R-:W-:Y:S01]  /*9ad0*/  ISETP.GT.AND P0, PT, R0.reuse, 0x8, P0 ;  /* 0x000000080000780c */ /* 0x040fe20000704270 */
[----:B------:R-:W-:Y:S01]  /*9ae0*/  @P4 STG.E.U16 desc[UR36][R4.64+0x1e0], R144 ;  /* 0x0001e09004004986 */ /* 0x000fe2000c101524 */
[C---:B------:R-:W-:Y:S02]  /*9af0*/  ISETP.GT.AND P4, PT, R0.reuse, RZ, P1 ;  /* 0x000000ff0000720c */ /* 0x040fe40000f84270 */
[----:B------:R-:W-:Y:S01]  /*9b00*/  F2FP.F16.F32.PACK_AB R146, RZ, R146 ;  /* 0x00000092ff92723e */ /* 0x000fe200000000ff */
[----:B------:R-:W-:Y:S01]  /*9b10*/  @P5 STG.E.U16 desc[UR36][R4.64+0x1e2], R145 ;  /* 0x0001e29104005986 */ /* 0x000fe2000c101524 */
[----:B------:R-:W-:-:S02]  /*9b20*/  ISETP.GT.AND P5, PT, R0, RZ, P2 ;  /* 0x000000ff0000720c */ /* 0x000fc400017a4270 */
[C---:B------:R-:W-:Y:S02]  /*9b30*/  ISETP.GT.AND P2, PT, R0.reuse, 0x8, P2 ;  /* 0x000000080000780c */ /* 0x040fe40001744270 */
[----:B------:R-:W-:Y:S01]  /*9b40*/  F2FP.F16.F32.PACK_AB R147, RZ, R147 ;  /* 0x00000093ff93723e */ /* 0x000fe200000000ff */
[----:B------:R-:W-:Y:S01]  /*9b50*/  @P3 STG.E.U16 desc[UR36][R6.64+0x1e0], R146 ;  /* 0x0001e09206003986 */ /* 0x000fe2000c101524 */
[----:B------:R-:W-:Y:S02]  /*9b60*/  ISETP.GT.AND P1, PT, R0, 0x8, P1 ;  /* 0x000000080000780c */ /* 0x000fe40000f24270 */
[----:B------:R-:W-:Y:S01]  /*9b70*/  F2FP.F16.F32.PACK_AB R148, RZ, R148 ;  /* 0x00000094ff94723e */ /* 0x000fe200000000ff */
[----:B------:R-:W-:Y:S01]  /*9b80*/  @P0 STG.E.U16 desc[UR36][R6.64+0x1e2], R147 ;  /* 0x0001e29306000986 */ /* 0x000fe2000c101524 */
[----:B------:R-:W-:Y:S02]  /*9b90*/  F2FP.F16.F32.PACK_AB R149, RZ, R149 ;  /* 0x00000095ff95723e */ /* 0x000fe400000000ff */
[----:B------:R-:W-:Y:S01]  /*9ba0*/  F2FP.F16.F32.PACK_AB R150, RZ, R150 ;  /* 0x00000096ff96723e */ /* 0x000fe200000000ff */
[----:B------:R-:W-:Y:S01]  /*9bb0*/  @P5 STG.E.U16 desc[UR36][R4.64+0x1f0], R148 ;  /* 0x0001f09404005986 */ /* 0x000fe2000c101524 */
[----:B------:R-:W-:-:S03]  /*9bc0*/  F2FP.F16.F32.PACK_AB R151, RZ, R151 ;  /* 0x00000097ff97723e */ /* 0x000fc600000000ff */
[----:B------:R0:W-:Y:S02]  /*9bd0*/  @P4 STG.E.U16 desc[UR36][R4.64+0x1f2], R149 ;  /* 0x0001f29504004986 */ /* 0x0001e4000c101524 */
[----:B0-----:R-:W-:Y:S02]  /*9be0*/  @P2 IMAD.MOV.U32 R4, RZ, RZ, R6 ;  /* 0x000000ffff042224 */ /* 0x001fe400078e0006 */
[----:B------:R-:W-:-:S05]  /*9bf0*/  @P2 IMAD.MOV.U32 R5, RZ, RZ, R7 ;  /* 0x000000ffff052224 */ /* 0x000fca00078e0007 */
[----:B------:R0:W-:Y:S04]  /*9c00*/  @P2 STG.E.U16 desc[UR36][R4.64+0x1f0], R150 ;  /* 0x0001f09604002986 */ /* 0x0001e8000c101524 */
[----:B------:R0:W-:Y:S02]  /*9c10*/  @P1 STG.E.U16 desc[UR36][R6.64+0x1f2], R151 ;  /* 0x0001f29706001986 */ /* 0x0001e4000c101524 */
.L_x_286:
[----:B------:R-:W-:Y:S05]  /*9c20*/  BSYNC B0 ;  /* 0x0000000000007941 */ /* 0x000fea0003800000 */
.L_x_32:
[----:B------:R-:W-:Y:S01]  /*9c30*/  ULDC UR4, c[0x0][0xc] ;  /* 0x0000030000047ab9 */ /* 0x000fe20000000800 */
[----:B------:R-:W-:Y:S01]  /*9c40*/  ULDC UR5, c[0x0][0x10] ;  /* 0x0000040000057ab9 */ /* 0x000fe20000000800 */
[----:B0-----:R-:W0:Y:S01]  /*9c50*/  LDC R3, c[0x0][0x14] ;  /* 0x00000500ff037b82 */ /* 0x001e220000000800 */
[----:B------:R-:W-:Y:S01]  /*9c60*/  UIMAD.WIDE.U32 UR4, UR4, UR5, URZ ;  /* 0x00000005040472a5 */ /* 0x000fe2000f8e003f */
[----:B------:R-:W-:Y:S01]  /*9c70*/  PRMT R0, RZ, 0x7610, R0 ;  /* 0x00007610ff007816 */ /* 0x000fe20000000000 */
[----:B------:R-:W-:Y:S02]  /*9c80*/  IMAD.MOV.U32 R153, RZ, RZ, -0x1 ;  /* 0xffffffffff997424 */ /* 0x000fe400078e00ff */
[----:B------:R-:W-:Y:S02]  /*9c90*/  IMAD.MOV.U32 R23, RZ, RZ, -0x1 ;  /* 0xffffffffff177424 */ /* 0x000fe400078e00ff */
[----:B0-----:R-:W-:-:S04]  /*9ca0*/  IMAD.WIDE.U32 R16, R3, UR4, R16 ;  /* 0x0000000403107c25 */ /* 0x001fc8000f8e0010 */
[----:B------:R-:W-:Y:S01]  /*9cb0*/  IMAD R3, R3, UR5, RZ ;  /* 0x0000000503037c24 */ /* 0x000fe2000f8e02ff */
[----:B------:R-:W-:Y:S02]  /*9cc0*/  ULDC.64 UR4, c[0x0][0x650] ;  /* 0x0001940000047ab9 */ /* 0x000fe40000000a00 */
[----:B------:R-:W-:Y:S01]  /*9cd0*/  ISETP.GE.U32.AND P0, PT, R16, UR4, PT ;  /* 0x0000000410007c0c */ /* 0x000fe2000bf06070 */
[----:B------:R-:W-:-:S05]  /*9ce0*/  IMAD.IADD R17, R17, 0x1, R3 ;  /* 0x0000000111117824 */ /* 0x000fca00078e0203 */
[----:B------:R-:W-:-:S13]  /*9cf0*/  ISETP.GE.U32.AND.EX P0, PT, R17, UR5, PT, P0 ;  /* 0x0000000511007c0c */ /* 0x000fda000bf06100 */
[----:B------:R-:W-:Y:S05]  /*9d00*/  @P0 BRA `(.L_x_287) ;  /* 0x0000000400640947 */ /* 0x000fea0003800000 */
[----:B------:R-:W0:Y:S01]  /*9d10*/  S2R R12, SR_CTAID.X ;  /* 0x00000000000c7919 */ /* 0x000e220000002500 */
[----:B------:R-:W0:Y:S01]  /*9d20*/  LDC.64 R10, c[0x0][0x628] ;  /* 0x00018a00ff0a7b82 */ /* 0x000e220000000a00 */
[----:B------:R-:W-:Y:S01]  /*9d30*/  ULDC UR4, c[0x0][0x150] ;  /* 0x0000540000047ab9 */ /* 0x000fe20000000800 */
[----:B-1234-:R-:W-:Y:S01]  /*9d40*/  IMAD.MOV.U32 R8, RZ, RZ, R16 ;  /* 0x000000ffff087224 */ /* 0x01efe200078e0010 */
[----:B-----5:R-:W1:Y:S01]  /*9d50*/  S2R R24, SR_CTAID.Y ;  /* 0x0000000000187919 */ /* 0x020e620000002600 */
[----:B------:R-:W-:-:S04]  /*9d60*/  IMAD.MOV.U32 R9, RZ, RZ, R17 ;  /* 0x000000ffff097224 */ /* 0x000fc800078e0011 */
[----:B------:R-:W2:Y:S08]  /*9d70*/  LDC R21, c[0x0][0x144] ;  /* 0x00005100ff157b82 */ /* 0x000eb00000000800 */
[----:B------:R-:W3:Y:S08]  /*9d80*/  LDC R0, c[0x0][0x630] ;  /* 0x00018c00ff007b82 */ /* 0x000ef00000000800 */
[----:B------:R-:W4:Y:S01]  /*9d90*/  LDC.64 R14, c[0x0][0x620] ;  /* 0x00018800ff0e7b82 */ /* 0x000f220000000a00 */
[----:B0-----:R-:W-:-:S04]  /*9da0*/  ISETP.NE.U32.AND P0, PT, R10, RZ, PT ;  /* 0x000000ff0a00720c */ /* 0x001fc80003f05070 */
[----:B------:R-:W-:Y:S02]  /*9db0*/  ISETP.NE.AND.EX P0, PT, R11, RZ, PT, P0 ;  /* 0x000000ff0b00720c */ /* 0x000fe40003f05300 */
[----:B------:R-:W-:-:S05]  /*9dc0*/  I2FP.F32.U32 R3, R12 ;  /* 0x0000000c00037245 */ /* 0x000fca0000201000 */
[----:B------:R-:W-:-:S04]  /*9dd0*/  FMUL R3, R3, UR4 ;  /* 0x0000000403037c20 */ /* 0x000fc80008400000 */
[----:B------:R0:W0:Y:S02]  /*9de0*/  F2I.U32.TRUNC.NTZ R20, R3 ;  /* 0x0000000300147305 */ /* 0x000024000020f000 */
[----:B-123--:R-:W-:Y:S05]  /*9df0*/  @!P0 BRA `(.L_x_288) ;  /* 0x0000000000288947 */ /* 0x00efea0003800000 */
[----:B0-----:R-:W0:Y:S02]  /*9e00*/  LDC R3, c[0x0][0x634] ;  /* 0x00018d00ff037b82 */ /* 0x001e240000000800 */
        /* <DEDUP_REMOVED lines=9> */
.L_x_288:
[----:B------:R-:W1:Y:S01]  /*9ea0*/  LDC.64 R28, c[0x0][0x640] ;  /* 0x00019000ff1c7b82 */ /* 0x000e620000000a00 */
[-CC-:B------:R-:W-:Y:S01]  /*9eb0*/  SHF.R.U64 R23, R8, R0.reuse, R9.reuse ;  /* 0x0000000008177219 */ /* 0x180fe20000001209 */
[----:B0-----:R-:W-:Y:S01]  /*9ec0*/  IMAD.MOV R20, RZ, RZ, -R20 ;  /* 0x000000ffff147224 */ /* 0x001fe200078e0a14 */
[----:B------:R-:W-:Y:S01]  /*9ed0*/  SHF.R.U32.HI R0, RZ, R0, R9 ;  /* 0x00000000ff007219 */ /* 0x000fe20000011609 */
[----:B------:R-:W-:Y:S01]  /*9ee0*/  ULDC UR4, c[0x0][0x154] ;  /* 0x0000550000047ab9 */ /* 0x000fe20000000800 */
[----:B------:R-:W-:Y:S01]  /*9ef0*/  IADD3 R3, P0, RZ, -R23, RZ ;  /* 0x80000017ff037210 */ /* 0x000fe20007f1e0ff */
[----:B------:R-:W-:Y:S02]  /*9f00*/  IMAD R21, R21, R20, R12 ;  /* 0x0000001415157224 */ /* 0x000fe400078e020c */
[----:B------:R-:W0:Y:S01]  /*9f10*/  LDC R6, c[0x0][0x618] ;  /* 0x00018600ff067b82 */ /* 0x000e220000000800 */
[----:B------:R-:W-:Y:S02]  /*9f20*/  IMAD.MOV.U32 R7, RZ, RZ, 0x1 ;  /* 0x00000001ff077424 */ /* 0x000fe400078e00ff */
[----:B------:R-:W-:-:S04]  /*9f30*/  IMAD.X R5, RZ, RZ, ~R0, P0 ;  /* 0x000000ffff057224 */ /* 0x000fc800000e0e00 */
[-C--:B----4-:R-:W-:Y:S01]  /*9f40*/  IMAD R0, R5, R14.reuse, RZ ;  /* 0x0000000e05007224 */ /* 0x090fe200078e02ff */
[----:B------:R-:W2:Y:S01]  /*9f50*/  LDC R8, c[0x0][0x608] ;  /* 0x00018200ff087b82 */ /* 0x000ea20000000800 */
[----:B------:R-:W-:-:S04]  /*9f60*/  IMAD.WIDE.U32 R4, R3, R14, R16 ;  /* 0x0000000e03047225 */ /* 0x000fc800078e0010 */
[----:B------:R-:W-:Y:S01]  /*9f70*/  IMAD R3, R3, R15, R0 ;  /* 0x0000000f03037224 */ /* 0x000fe200078e0200 */
[----:B------:R-:W-:Y:S02]  /*9f80*/  I2FP.F32.U32 R0, R24 ;  /* 0x0000001800007245 */ /* 0x000fe40000201000 */
[----:B------:R-:W3:Y:S01]  /*9f90*/  LDC R26, c[0x0][0x658] ;  /* 0x00019600ff1a7b82 */ /* 0x000ee20000000800 */
[----:B------:R-:W-:Y:S01]  /*9fa0*/  IMAD.IADD R3, R5, 0x1, R3 ;  /* 0x0000000105037824 */ /* 0x000fe200078e0203 */
[----:B-1----:R-:W-:Y:S01]  /*9fb0*/  ISETP.NE.U32.AND P0, PT, R28, RZ, PT ;  /* 0x000000ff1c00720c */ /* 0x002fe20003f05070 */
[----:B------:R-:W-:Y:S01]  /*9fc0*/  FMUL R0, R0, UR4 ;  /* 0x0000000400007c20 */ /* 0x000fe20008400000 */
[----:B------:R-:W-:Y:S02]  /*9fd0*/  IMAD.MOV.U32 R5, RZ, RZ, -0x1 ;  /* 0xffffffffff057424 */ /* 0x000fe400078e00ff */
[----:B------:R-:W-:Y:S01]  /*9fe0*/  ISETP.NE.AND.EX P0, PT, R29, RZ, PT, P0 ;  /* 0x000000ff1d00720c */ /* 0x000fe20003f05300 */
[----:B------:R1:W4:Y:S01]  /*9ff0*/  F2I.U32.TRUNC.NTZ R13, R0 ;  /* 0x00000000000d7305 */ /* 0x000322000020f000 */
[----:B------:R-:W1:Y:S01]  /*a000*/  LDC R15, c[0x0][0x148] ;  /* 0x00005200ff0f7b82 */ /* 0x000e620000000800 */
[----:B0-----:R-:W-:-:S02]  /*a010*/  SHF.R.U64 R12, R4, R6, R3 ;  /* 0x00000006040c7219 */ /* 0x001fc40000001203 */
[----:B------:R-:W-:-:S05]  /*a020*/  SHF.R.U32.HI R3, RZ, R6, R3 ;  /* 0x00000006ff037219 */ /* 0x000fca0000011603 */
[----:B------:R-:W0:Y:S01]  /*a030*/  LDC R20, c[0x0][0x600] ;  /* 0x00018000ff147b82 */ /* 0x000e220000000800 */
[-CC-:B--2---:R-:W-:Y:S02]  /*a040*/  SHF.R.U64 R10, R12, R8.reuse, R3.reuse ;  /* 0x000000080c0a7219 */ /* 0x184fe40000001203 */
[----:B------:R-:W-:-:S05]  /*a050*/  SHF.R.U32.HI R3, RZ, R8, R3 ;  /* 0x00000008ff037219 */ /* 0x000fca0000011603 */
[----:B------:R-:W2:Y:S01]  /*a060*/  LDC R27, c[0x0][0x648] ;  /* 0x00019200ff1b7b82 */ /* 0x000ea20000000800 */
[-C--:B---3--:R-:W-:Y:S02]  /*a070*/  SHF.L.U32 R4, R5, R26.reuse, RZ ;  /* 0x0000001a05047219 */ /* 0x088fe400000006ff */
[--C-:B------:R-:W-:Y:S02]  /*a080*/  SHF.R.U64 R14, R10, R26, R3.reuse ;  /* 0x0000001a0a0e7219 */ /* 0x100fe40000001203 */
[----:B------:R-:W-:Y:S02]  /*a090*/  LOP3.LUT R25, RZ, R4, RZ, 0x33, !PT ;  /* 0x00000004ff197212 */ /* 0x000fe400078e33ff */
[-C--:B------:R-:W-:Y:S01]  /*a0a0*/  SHF.R.U32.HI R5, RZ, R26.reuse, R3 ;  /* 0x0000001aff057219 */ /* 0x080fe20000011603 */
[----:B------:R-:W3:Y:S01]  /*a0b0*/  LDC R30, c[0x0][0x638] ;  /* 0x00018e00ff1e7b82 */ /* 0x000ee20000000800 */
[----:B------:R-:W-:Y:S01]  /*a0c0*/  SHF.L.U32 R154, R7, R26, RZ ;  /* 0x0000001a079a7219 */ /* 0x000fe200000006ff */
[----:B------:R-:W-:-:S06]  /*a0d0*/  IMAD.MOV.U32 R4, RZ, RZ, R14 ;  /* 0x000000ffff047224 */ /* 0x000fcc00078e000e */
[----:B------:R-:W0:Y:S01]  /*a0e0*/  LDC R31, c[0x0][0x610] ;  /* 0x00018400ff1f7b82 */ /* 0x000e220000000800 */
[----:B----4-:R-:W-:Y:S05]  /*a0f0*/  @!P0 BRA `(.L_x_289) ;  /* 0x0000000000288947 */ /* 0x010fea0003800000 */
        /* <DEDUP_REMOVED lines=10> */
.L_x_289:
[----:B------:R-:W-:Y:S01]  /*a1a0*/  ISETP.NE.AND P0, PT, R2, 0x1, PT ;  /* 0x000000010200780c */ /* 0x000fe20003f05270 */
[----:B0-----:R-:W-:Y:S01]  /*a1b0*/  VIADD R7, R20, 0xffffffff ;  /* 0xffffffff14077836 */ /* 0x001fe20000000000 */
[----:B-12---:R-:W-:Y:S01]  /*a1c0*/  SHF.R.U64 R0, R4, R27, R5 ;  /* 0x0000001b04007219 */ /* 0x006fe20000001205 */
[----:B------:R-:W-:Y:S01]  /*a1d0*/  IMAD.MOV R13, RZ, RZ, -R13 ;  /* 0x000000ffff0d7224 */ /* 0x000fe200078e0a0d */
[----:B------:R-:W-:Y:S01]  /*a1e0*/  LOP3.LUT R5, R10, R25, RZ, 0xc0, !PT ;  /* 0x000000190a057212 */ /* 0x000fe200078ec0ff */
[----:B------:R-:W-:Y:S02]  /*a1f0*/  IMAD.MOV.U32 R4, RZ, RZ, 0x1 ;  /* 0x00000001ff047424 */ /* 0x000fe400078e00ff */
[----:B------:R-:W-:Y:S02]  /*a200*/  IMAD.MOV R3, RZ, RZ, -R0 ;  /* 0x000000ffff037224 */ /* 0x000fe400078e0a00 */
[----:B------:R-:W-:Y:S01]  /*a210*/  IMAD R154, R154, R0, R5 ;  /* 0x000000009a9a7224 */ /* 0x000fe200078e0205 */
[----:B------:R-:W-:Y:S01]  /*a220*/  LOP3.LUT R5, R12, R7, RZ, 0xc0, !PT ;  /* 0x000000070c057212 */ /* 0x000fe200078ec0ff */
[----:B---3--:R-:W-:-:S02]  /*a230*/  IMAD R0, R3, R30, R14 ;  /* 0x0000001e03007224 */ /* 0x008fc400078e020e */
[----:B------:R-:W-:Y:S02]  /*a240*/  @P0 IMAD R21, R15, R13, R24 ;  /* 0x0000000d0f150224 */ /* 0x000fe400078e0218 */
[----:B------:R-:W-:Y:S01]  /*a250*/  IMAD R3, R0, R20, R5 ;  /* 0x0000001400037224 */ /* 0x000fe200078e0205 */
[----:B------:R-:W-:Y:S01]  /*a260*/  PRMT R0, R4, 0x7610, R0 ;  /* 0x0000761004007816 */ /* 0x000fe20000000000 */
[----:B------:R-:W-:-:S05]  /*a270*/  IMAD R154, R154, R31, R21 ;  /* 0x0000001f9a9a7224 */ /* 0x000fca00078e0215 */
[----:B------:R-:W-:Y:S02]  /*a280*/  SEL R153, R3, R154, !P0 ;  /* 0x0000009a03997207 */ /* 0x000fe40004000000 */
[----:B------:R-:W-:-:S07]  /*a290*/  SEL R154, R154, R3, !P0 ;  /* 0x000000039a9a7207 */ /* 0x000fce0004000000 */
.L_x_287:
[----:B------:R-:W-:-:S13]  /*a2a0*/  LOP3.LUT P0, RZ, R0, 0xff, RZ, 0xc0, !PT ;  /* 0x000000ff00ff7812 */ /* 0x000fda000780c0ff */
[----:B------:R-:W-:Y:S05]  /*a2b0*/  @P0 BRA `(.L_x_290) ;  /* 0xffffff6c00d00947 */ /* 0x000fea000383ffff */
[----:B------:R-:W-:Y:S05]  /*a2c0*/  EXIT ;  /* 0x000000000000794d */ /* 0x000fea0003800000 */
.L_x_7:
[----:B0-----:R-:W-:Y:S01]  /*a2d0*/  ULDC.64 UR4, c[0x0][0x650] ;  /* 0x0001940000047ab9 */ /* 0x001fe20000000a00 */
        /* <DEDUP_REMOVED lines=25> */
.L_x_292:
[----:B------:R-:W0:Y:S01]  /*a470*/  LDC.64 R28, c[0x0][0x640] ;  /* 0x00019000ff1c7b82 */ /* 0x000e220000000a00 */
[-CC-:B------:R-:W-:Y:S01]  /*a480*/  SHF.R.U64 R22, R12, R6.reuse, R13.reuse ;  /* 0x000000060c167219 */ /* 0x180fe2000000120d */
[----:B------:R-:W-:Y:S01]  /*a490*/  IMAD.MOV.U32 R30, RZ, RZ, 0x1 ;  /* 0x00000001ff1e7424 */ /* 0x000fe200078e00ff */
[----:B------:R-:W-:Y:S02]  /*a4a0*/  SHF.R.U32.HI R6, RZ, R6, R13 ;  /* 0x00000006ff067219 */ /* 0x000fe4000001160d */
        /* <DEDUP_REMOVED lines=8> */
[----:B------:R-:W-:Y:S01]  /*a530*/  IMAD.IADD R9, R9, 0x1, R11 ;  /* 0x0000000109097824 */ /* 0x000fe200078e020b */
[----:B0-----:R-:W-:-:S04]  /*a540*/  ISETP.NE.U32.AND P0, PT, R28, RZ, PT ;  /* 0x000000ff1c00720c */ /* 0x001fc80003f05070 */
[----:B------:R-:W-:Y:S02]  /*a550*/  ISETP.NE.AND.EX P0, PT, R29, RZ, PT, P0 ;  /* 0x000000ff1d00720c */ /* 0x000fe40003f05300 */
[----:B------:R-:W0:Y:S01]  /*a560*/  LDC R20, c[0x0][0x600] ;  /* 0x00018000ff147b82 */ /* 0x000e220000000800 */
[-CC-:B-1----:R-:W-:Y:S01]  /*a570*/  SHF.R.U64 R14, R8, R10.reuse, R9.reuse ;  /* 0x0000000a080e7219 */ /* 0x182fe20000001209 */
[----:B------:R-:W-:Y:S01]  /*a580*/  IMAD.MOV.U32 R8, RZ, RZ, -0x1 ;  /* 0xffffffffff087424 */ /* 0x000fe200078e00ff */
[----:B------:R-:W-:-:S05]  /*a590*/  SHF.R.U32.HI R9, RZ, R10, R9 ;  /* 0x0000000aff097219 */ /* 0x000fca0000011609 */
[----:B------:R-:W1:Y:S01]  /*a5a0*/  LDC R24, c[0x0][0x648] ;  /* 0x00019200ff187b82 */ /* 0x000e620000000800 */
[-CC-:B--2---:R-:W-:Y:S02]  /*a5b0*/  SHF.R.U64 R23, R14, R12.reuse, R9.reuse ;  /* 0x0000000c0e177219 */ /* 0x184fe40000001209 */
[----:B------:R-:W-:-:S05]  /*a5c0*/  SHF.R.U32.HI R6, RZ, R12, R9 ;  /* 0x0000000cff067219 */ /* 0x000fca0000011609 */
[----:B------:R-:W2:Y:S01]  /*a5d0*/  LDC R26, c[0x0][0x638] ;  /* 0x00018e00ff1a7b82 */ /* 0x000ea20000000800 */
[-C--:B---3--:R-:W-:Y:S02]  /*a5e0*/  SHF.L.U32 R8, R8, R27.reuse, RZ ;  /* 0x0000001b08087219 */ /* 0x088fe400000006ff */
[-CC-:B------:R-:W-:Y:S02]  /*a5f0*/  SHF.R.U64 R25, R23, R27.reuse, R6.reuse ;  /* 0x0000001b17197219 */ /* 0x180fe40000001206 */
[----:B------:R-:W-:Y:S02]  /*a600*/  LOP3.LUT R32, RZ, R8, RZ, 0x33, !PT ;  /* 0x00000008ff207212 */ /* 0x000fe400078e33ff */
[----:B------:R-:W-:Y:S01]  /*a610*/  SHF.R.U32.HI R9, RZ, R27, R6 ;  /* 0x0000001bff097219 */ /* 0x000fe20000011606 */
[----:B------:R-:W3:Y:S01]  /*a620*/  LDC R31, c[0x0][0x610] ;  /* 0x00018400ff1f7b82 */ /* 0x000ee20000000800 */
[----:B------:R-:W-:Y:S01]  /*a630*/  IMAD.MOV.U32 R8, RZ, RZ, R25 ;  /* 0x000000ffff087224 */ /* 0x000fe200078e0019 */
[----:B------:R-:W-:Y:S06]  /*a640*/  @!P0 BRA `(.L_x_293) ;  /* 0x0000000000288947 */ /* 0x000fec0003800000 */
        /* <DEDUP_REMOVED lines=10> */
.L_x_293:
[----:B------:R-:W-:Y:S01]  /*a6f0*/  ISETP.NE.AND P0, PT, R2, 0x1, PT ;  /* 0x000000010200780c */ /* 0x000fe20003f05270 */
[----:B------:R-:W-:Y:S01]  /*a700*/  IMAD.MOV.U32 R13, RZ, RZ, R22 ;  /* 0x000000ffff0d7224 */ /* 0x000fe200078e0016 */
[----:B-1----:R-:W-:Y:S01]  /*a710*/  SHF.R.U64 R6, R8, R24, R9 ;  /* 0x0000001808067219 */ /* 0x002fe20000001209 */
[----:B0-----:R-:W-:Y:S01]  /*a720*/  VIADD R9, R20, 0xffffffff ;  /* 0xffffffff14097836 */ /* 0x001fe20000000000 */
[----:B------:R-:W-:Y:S02]  /*a730*/  SHF.L.U32 R30, R30, R27, RZ ;  /* 0x0000001b1e1e7219 */ /* 0x000fe400000006ff */
[----:B------:R-:W-:Y:S01]  /*a740*/  LOP3.LUT R5, R23, R32, RZ, 0xc0, !PT ;  /* 0x0000002017057212 */ /* 0x000fe200078ec0ff */
[----:B------:R-:W-:-:S04]  /*a750*/  IMAD.MOV R8, RZ, RZ, -R6 ;  /* 0x000000ffff087224 */ /* 0x000fc800078e0a06 */
[----:B------:R-:W-:Y:S01]  /*a760*/  IMAD R6, R30, R6, R5 ;  /* 0x000000061e067224 */ /* 0x000fe200078e0205 */
[----:B------:R-:W-:Y:S01]  /*a770*/  LOP3.LUT R5, R14, R9, RZ, 0xc0, !PT ;  /* 0x000000090e057212 */ /* 0x000fe200078ec0ff */
[----:B------:R-:W-:Y:S02]  /*a780*/  @P0 IMAD R3, R7, R21, R4 ;  /* 0x0000001507030224 */ /* 0x000fe400078e0204 */
[----:B--2---:R-:W-:Y:S02]  /*a790*/  IMAD R4, R8, R26, R25 ;  /* 0x0000001a08047224 */ /* 0x004fe400078e0219 */
[----:B---3--:R-:W-:Y:S02]  /*a7a0*/  IMAD R3, R6, R31, R3 ;  /* 0x0000001f06037224 */ /* 0x008fe400078e0203 */
[----:B------:R-:W-:Y:S02]  /*a7b0*/  IMAD R4, R4, R20, R5 ;  /* 0x0000001404047224 */ /* 0x000fe400078e0205 */
[----:B------:R-:W-:-:S03]  /*a7c0*/  IMAD.MOV.U32 R6, RZ, RZ, 0x1 ;  /* 0x00000001ff067424 */ /* 0x000fc600078e00ff */
[----:B------:R-:W-:Y:S02]  /*a7d0*/  SEL R20, R4, R3, !P0 ;  /* 0x0000000304147207 */ /* 0x000fe40004000000 */
[----:B------:R-:W-:-:S07]  /*a7e0*/  SEL R12, R3, R4, !P0 ;  /* 0x00000004030c7207 */ /* 0x000fce0004000000 */
.L_x_291:
[----:B------:R-:W-:-:S08]  /*a7f0*/  NOP ;  /* 0x0000000000007918 */ /* 0x000fd00000000000 */
[----:B------:R-:W0:-:S00]  /*a800*/  USETMAXREG.DEALLOC.CTAPOOL 0x28 ;  /* 0x00000028000079c8 */ /* 0x000e0000080e0500 */
[----:B0-----:R-:W-:-:S13]  /*a810*/  ISETP.NE.AND P0, PT, R0, RZ, PT ;  /* 0x000000ff0000720c */ /* 0x001fda0003f05270 */
[----:B------:R-:W-:Y:S05]  /*a820*/  @P0 EXIT ;  /* 0x000000000000094d */ /* 0x000fea0003800000 */
[----:B------:R-:W-:Y:S01]  /*a830*/  LOP3.LUT P0, RZ, R6, 0xff, RZ, 0xc0, !PT ;  /* 0x000000ff06ff7812 */ /* 0x000fe2000780c0ff */
[----:B------:R-:W-:Y:S02]  /*a840*/  IMAD.MOV.U32 R10, RZ, RZ, 0x1 ;  /* 0x00000001ff0a7424 */ /* 0x000fe400078e00ff */
[----:B------:R-:W-:-:S10]  /*a850*/  IMAD.MOV.U32 R9, RZ, RZ, RZ ;  /* 0x000000ffff097224 */ /* 0x000fd400078e00ff */
[----:B------:R-:W-:Y:S05]  /*a860*/  @!P0 BRA `(.L_x_294) ;  /* 0x0000000c00848947 */ /* 0x000fea0003800000 */
[----:B------:R-:W0:Y:S01]  /*a870*/  LDC R0, c[0x0][0x28c] ;  /* 0x0000a300ff007b82 */ /* 0x000e220000000800 */
[----:B------:R-:W-:Y:S01]  /*a880*/  ULDC UR5, c[0x0][0x658] ;  /* 0x0001960000057ab9 */ /* 0x000fe20000000800 */
[----:B------:R-:W-:Y:S01]  /*a890*/  UMOV UR11, 0xffffffff ;  /* 0xffffffff000b7882 */ /* 0x000fe20000000000 */
[----:B------:R-:W-:Y:S01]  /*a8a0*/  UMOV UR15, 0x1 ;  /* 0x00000001000f7882 */ /* 0x000fe20000000000 */
[----:B------:R-:W-:Y:S01]  /*a8b0*/  USHF.L.U32 UR11, UR11, UR5, URZ ;  /* 0x000000050b0b7299 */ /* 0x000fe2000800063f */
[----:B------:R-:W-:Y:S01]  /*a8c0*/  BSSY B0, `(.L_x_294) ;  /* 0x00000db000007945 */ /* 0x000fe20003800000 */
[----:B------:R-:W-:Y:S01]  /*a8d0*/  ULDC UR9, c[0x0][0xc] ;  /* 0x0000030000097ab9 */ /* 0x000fe20000000800 */
[----:B------:R-:W-:Y:S01]  /*a8e0*/  ULDC UR14, c[0x0][0x10] ;  /* 0x00000400000e7ab9 */ /* 0x000fe20000000800 */
[----:B------:R-:W1:Y:S01]  /*a8f0*/  S2UR UR8, SR_CgaCtaId ;  /* 0x00000000000879c3 */ /* 0x000e620000008800 */
[----:B------:R-:W-:Y:S01]  /*a900*/  ULOP3.LUT UR13, URZ, UR11, URZ, 0x33, !UPT ;  /* 0x0000000b3f0d7292 */ /* 0x000fe2000f8e333f */
[----:B------:R-:W-:Y:S01]  /*a910*/  LOP3.LUT R11, R19, 0x2, RZ, 0xfc, !PT ;  /* 0x00000002130b7812 */ /* 0x000fe200078efcff */
[----:B------:R-:W-:Y:S01]  /*a920*/  IMAD.MOV.U32 R10, RZ, RZ, 0x1 ;  /* 0x00000001ff0a7424 */ /* 0x000fe200078e00ff */
[----:B------:R-:W-:Y:S01]  /*a930*/  ULDC UR4, c[0x0][0x600] ;  /* 0x0001800000047ab9 */ /* 0x000fe20000000800 */
[----:B------:R-:W-:Y:S01]  /*a940*/  IMAD.MOV.U32 R9, RZ, RZ, RZ ;  /* 0x000000ffff097224 */ /* 0x000fe200078e00ff */
[----:B------:R-:W-:Y:S01]  /*a950*/  UMOV UR18, 0x5 ;  /* 0x0000000500127882 */ /* 0x000fe20000000000 */
[----:B------:R-:W-:-:S02]  /*a960*/  UIADD3 UR4, UR4, -0x1, URZ ;  /* 0xffffffff04047890 */ /* 0x000fc4000fffe03f */
[----:B------:R-:W-:Y:S01]  /*a970*/  USHF.L.U32 UR5, UR15, UR5, URZ ;  /* 0x000000050f057299 */ /* 0x000fe2000800063f */
[----:B------:R-:W-:Y:S01]  /*a980*/  ULDC.64 UR28, c[0x0][0x198] ;  /* 0x00006600001c7ab9 */ /* 0x000fe20000000a00 */
[----:B0-----:R-:W-:-:S05]  /*a990*/  VIADD R0, R0, 0x3f ;  /* 0x0000003f00007836 */ /* 0x001fca0000000000 */
[----:B------:R-:W-:Y:S01]  /*a9a0*/  SHF.R.S32.HI R3, RZ, 0x1f, R0 ;  /* 0x0000001fff037819 */ /* 0x000fe20000011400 */
[----:B-1----:R-:W-:-:S03]  /*a9b0*/  ULOP3.LUT UR10, UR8, 0x1, URZ, 0xc0, !UPT ;  /* 0x00000001080a7892 */ /* 0x002fc6000f8ec03f */
[----:B------:R-:W-:Y:S01]  /*a9c0*/  LEA.HI R3, R3, R0, RZ, 0x6 ;  /* 0x0000000003037211 */ /* 0x000fe200078f30ff */
[----:B------:R-:W-:Y:S01]  /*a9d0*/  USHF.R.U32.HI UR25, URZ, 0x1, UR8 ;  /* 0x000000013f197899 */ /* 0x000fe20008011608 */
[----:B------:R-:W-:Y:S01]  /*a9e0*/  IMAD.MOV.U32 R0, RZ, RZ, 0x1 ;  /* 0x00000001ff007424 */ /* 0x000fe200078e00ff */
[----:B------:R-:W-:Y:S01]  /*a9f0*/  USHF.L.U32 UR6, UR8, 0x7, URZ ;  /* 0x0000000708067899 */ /* 0x000fe2000800063f */
[--C-:B------:R-:W-:Y:S01]  /*aa00*/  SHF.R.S32.HI R8, RZ, 0x6, R3.reuse ;  /* 0x00000006ff087819 */ /* 0x100fe20000011403 */
[----:B------:R-:W-:Y:S02]  /*aa10*/  USHF.L.U32 UR7, UR8, 0xd, URZ ;  /* 0x0000000d08077899 */ /* 0x000fe4000800063f */
[----:B------:R-:W-:Y:S01]  /*aa20*/  ULOP3.LUT UR8, UR8, 0xfffffffe, URZ, 0xc0, !UPT ;  /* 0xfffffffe08087892 */ /* 0x000fe2000f8ec03f */
[----:B------:R-:W-:Y:S01]  /*aa30*/  PRMT R3, R0, 0x7610, R3 ;  /* 0x0000761000037816 */ /* 0x000fe20000000003 */
[----:B------:R-:W-:Y:S01]  /*aa40*/  UISETP.GT.U32.AND UP0, UPT, UR10, 0xffff, UPT ;  /* 0x0000ffff0a00788c */ /* 0x000fe2000bf04070 */
[----:B------:R-:W-:Y:S01]  /*aa50*/  VIADD R0, R8, 0x1 ;  /* 0x0000000108007836 */ /* 0x000fe20000000000 */
[----:B------:R-:W-:-:S02]  /*aa60*/  USHF.L.U32 UR11, UR15, UR8, URZ ;  /* 0x000000080f0b7299 */ /* 0x000fc4000800063f */
[----:B------:R-:W-:Y:S02]  /*aa70*/  ULOP3.LUT UR12, UR8, 0x1, URZ, 0xfc, !UPT ;  /* 0x00000001080c7892 */ /* 0x000fe4000f8efc3f */
[----:B------:R-:W-:Y:S02]  /*aa80*/  UIMAD.WIDE.U32 UR8, UR9, UR14, URZ ;  /* 0x0000000e090872a5 */ /* 0x000fe4000f8e003f */
[----:B------:R-:W-:Y:S01]  /*aa90*/  USEL UR10, UR10, 0xffff, !UP0 ;  /* 0x0000ffff0a0a7887 */ /* 0x000fe2000c000000 */
[----:B------:R-:W-:Y:S01]  /*aaa0*/  ULDC UR14, c[0x0][0x14] ;  /* 0x00000500000e7ab9 */ /* 0x000fe20000000800 */
[----:B------:R-:W-:Y:S02]  /*aab0*/  USHF.L.U32 UR12, UR15, UR12, URZ ;  /* 0x0000000c0f0c7299 */ /* 0x000fe4000800063f */
[----:B------:R-:W-:Y:S02]  /*aac0*/  UIMAD.WIDE.U32 UR26, UR8, UR14, URZ ;  /* 0x0000000e081a72a5 */ /* 0x000fe4000f8e003f */
[----:B------:R-:W-:-:S02]  /*aad0*/  UIMAD UR21, UR9, UR14, URZ ;  /* 0x0000000e091572a4 */ /* 0x000fc4000f8e023f */
[----:B------:R-:W-:Y:S02]  /*aae0*/  ULOP3.LUT UR10, UR10, 0xffff, URZ, 0xc0, !UPT ;  /* 0x0000ffff0a0a7892 */ /* 0x000fe4000f8ec03f */
[----:B------:R-:W-:Y:S02]  /*aaf0*/  ULOP3.LUT UR6, UR6, 0x80, URZ, 0xc0, !UPT ;  /* 0x0000008006067892 */ /* 0x000fe4000f8ec03f */
[----:B------:R-:W-:Y:S02]  /*ab00*/  ULOP3.LUT UR7, UR7, 0x2000, URZ, 0xc0, !UPT ;  /* 0x0000200007077892 */ /* 0x000fe4000f8ec03f */
[----:B------:R-:W-:Y:S02]  /*ab10*/  ULOP3.LUT UR19, UR11, UR12, URZ, 0xfc, !UPT ;  /* 0x0000000c0b137292 */ /* 0x000fe4000f8efc3f */
[----:B------:R-:W-:Y:S02]  /*ab20*/  UIADD3 UR21, UR27, UR21, URZ ;  /* 0x000000151b157290 */ /* 0x000fe4000fffe03f */
[----:B------:R-:W-:-:S12]  /*ab30*/  USHF.L.U32 UR18, UR18, UR10, URZ ;  /* 0x0000000a12127299 */ /* 0x000fd8000800063f */
.L_x_305:
[----:B------:R-:W-:-:S03]  /*ab40*/  UMOV UR8, 0xffffffff ;  /* 0xffffffff00087882 */ /* 0x000fc60000000000 */
[----:B------:R-:W-:Y:S05]  /*ab50*/  BRA.DIV UR8, `(.L_x_295) ;  /* 0x0000000e08b07947 */ /* 0x000fea000b800000 */
[----:B------:R-:W-:-:S13]  /*ab60*/  ELECT P6, URZ, PT ;  /* 0x00000000003f782f */ /* 0x000fda00038c0000 */
.L_x_316:
[----:B------:R-:W0:Y:S01]  /*ab70*/  LDC R4, c[0x0][0x28c] ;  /* 0x0000a300ff047b82 */ /* 0x000e220000000800 */
[----:B------:R-:W-:Y:S01]  /*ab80*/  BSSY B1, `(.L_x_296) ;  /* 0x000003c000017945 */ /* 0x000fe20003800000 */
[----:B0-----:R-:W-:-:S13]  /*ab90*/  ISETP.LT.OR P6, PT, R4, 0x1, !P6 ;  /* 0x000000010400780c */ /* 0x001fda00077c1670 */
[----:B------:R-:W-:Y:S05]  /*aba0*/  @P6 BRA `(.L_x_297) ;  /* 0x0000000000e46947 */ /* 0x000fea0003800000 */
[----:B------:R-:W-:Y:S01]  /*abb0*/  LEA R12, R12, UR25, 0x1 ;  /* 0x000000190c0c7c11 */ /* 0x000fe2000f8e08ff */
[----:B------:R-:W-:Y:S01]  /*abc0*/  IMAD.MOV.U32 R15, RZ, RZ, RZ ;  /* 0x000000ffff0f7224 */ /* 0x000fe200078e00ff */
[----:B------:R-:W-:Y:S01]  /*abd0*/  LEA R20, R20, UR6, 0x8 ;  /* 0x0000000614147c11 */ /* 0x000fe2000f8e40ff */
[----:B------:R-:W-:Y:S02]  /*abe0*/  IMAD.MOV.U32 R4, RZ, RZ, R0 ;  /* 0x000000ffff047224 */ /* 0x000fe400078e0000 */
[----:B------:R-:W-:Y:S02]  /*abf0*/  IMAD.MOV.U32 R5, RZ, RZ, R10 ;  /* 0x000000ffff057224 */ /* 0x000fe400078e000a */
[----:B------:R-:W-:Y:S02]  /*ac00*/  IMAD.MOV.U32 R6, RZ, RZ, R9 ;  /* 0x000000ffff067224 */ /* 0x000fe400078e0009 */
[----:B------:R-:W-:-:S07]  /*ac10*/  IMAD.SHL.U32 R14, R12, 0x40, RZ ;  /* 0x000000400c0e7824 */ /* 0x000fce00078e00ff */
.L_x_300:
[----:B------:R-:W0:Y:S01]  /*ac20*/  S2R R12, SR_CgaCtaId ;  /* 0x00000000000c7919 */ /* 0x000e220000008800 */
[----:B------:R-:W-:Y:S02]  /*ac30*/  MOV R7, 0x400 ;  /* 0x0000040000077802 */ /* 0x000fe40000000f00 */
[----:B------:R-:W-:Y:S02]  /*ac40*/  LOP3.LUT P1, RZ, R18, 0x7f, RZ, 0xc0, !PT ;  /* 0x0000007f12ff7812 */ /* 0x000fe4000782c0ff */
[----:B0-----:R-:W-:Y:S02]  /*ac50*/  LEA R24, R12, R7, 0x18 ;  /* 0x000000070c187211 */ /* 0x001fe400078ec0ff */
[----:B------:R-:W-:-:S09]  /*ac60*/  SHF.L.U32 R7, R5, 0x1f, RZ ;  /* 0x0000001f05077819 */ /* 0x000fd200000006ff */
[----:B------:R-:W0:Y:S01]  /*ac70*/  @!P1 LDC R12, c[0x0][0x500] ;  /* 0x00014000ff0c9b82 */ /* 0x000e220000000800 */
[----:B------:R-:W-:-:S04]  /*ac80*/  IMAD R22, R6, 0x8, R24 ;  /* 0x0000000806167824 */ /* 0x000fc800078e0218 */
[----:B------:R-:W1:Y:S02]  /*ac90*/  SYNCS.PHASECHK.TRANS64.TRYWAIT P0, [R22+URZ+0x20], R7 ;  /* 0x00002007160075a7 */ /* 0x000e64000800017f */
[----:B-1----:R-:W-:Y:S05]  /*aca0*/  @!P0 BRA `(.L_x_298) ;  /* 0x0000000c007c8947 */ /* 0x002fea0003800000 */
.L_x_317:
[----:B-1----:R-:W-:Y:S01]  /*acb0*/  PRMT R7, R11, 0x9910, RZ ;  /* 0x000099100b077816 */ /* 0x002fe200000000ff */
[----:B0-----:R0:W-:Y:S03]  /*acc0*/  @!P1 SYNCS.ARRIVE.TRANS64 RZ, [R22+URZ], R12 ;  /* 0x0000000c16ff99a7 */ /* 0x0011e6000800003f */
[----:B------:R-:W-:-:S13]  /*acd0*/  ISETP.NE.AND P0, PT, R7, 0x2, PT ;  /* 0x000000020700780c */ /* 0x000fda0003f05270 */
[----:B0-----:R-:W-:Y:S05]  /*ace0*/  @P0 BRA `(.L_x_299) ;  /* 0x0000000000040947 */ /* 0x001fea0003800000 */
[----:B------:R-:W-:Y:S01]  /*acf0*/  BPT.TRAP 0x1 ;  /* 0x000000040000795c */ /* 0x000fe20000300000 */
.L_x_299:
[----:B------:R-:W-:Y:S01]  /*ad00*/  LEA R7, R6, UR25, 0x1 ;  /* 0x0000001906077c11 */ /* 0x000fe2000f8e08ff */
[----:B------:R-:W-:Y:S01]  /*ad10*/  VIADD R4, R4, 0xffffffff ;  /* 0xffffffff04047836 */ /* 0x000fe20000000000 */
[----:B------:R-:W-:Y:S01]  /*ad20*/  R2UR UR23, R14 ;  /* 0x000000000e1772ca */ /* 0x000fe200000e0000 */
[----:B------:R-:W-:Y:S01]  /*ad30*/  UIADD3 UR14, UP0, UR28, 0xf0, URZ ;  /* 0x000000f01c0e7890 */ /* 0x000fe2000ff1e03f */
[----:B------:R-:W-:Y:S01]  /*ad40*/  R2UR UR9, R22 ;  /* 0x00000000160972ca */ /* 0x000fe200000e0000 */
[----:B------:R-:W-:Y:S01]  /*ad50*/  IMAD.SHL.U32 R7, R7, 0x1000, RZ ;  /* 0x0000100007077824 */ /* 0x000fe200078e00ff */
[----:B------:R-:W-:Y:S01]  /*ad60*/  R2UR UR10, R15 ;  /* 0x000000000f0a72ca */ /* 0x000fe200000e0000 */
[----:B------:R-:W-:Y:S01]  /*ad70*/  UIADD3 UR32, UP1, UR28, 0x1f0, URZ ;  /* 0x000001f01c207890 */ /* 0x000fe2000ff3e03f */
[----:B------:R-:W-:Y:S01]  /*ad80*/  R2UR UR12, R13 ;  /* 0x000000000d0c72ca */ /* 0x000fe200000e0000 */
[--C-:B------:R-:W-:Y:S01]  /*ad90*/  IMAD R12, R7, 0x2, R24.reuse ;  /* 0x00000002070c7824 */ /* 0x100fe200078e0218 */
[----:B------:R-:W-:Y:S01]  /*ada0*/  LEA R7, R6, UR7, 0xe ;  /* 0x0000000706077c11 */ /* 0x000fe2000f8e70ff */
[----:B------:R-:W-:Y:S01]  /*adb0*/  UIADD3.X UR15, URZ, UR29, URZ, UP0, !UPT ;  /* 0x0000001d3f0f7290 */ /* 0x000fe200087fe43f */
[----:B------:R-:W-:Y:S01]  /*adc0*/  R2UR UR24, R20 ;  /* 0x00000000141872ca */ /* 0x000fe200000e0000 */
[----:B------:R-:W-:Y:S01]  /*add0*/  UPRMT UR20, URZ, 0x5410, UR18 ;  /* 0x000054103f147896 */ /* 0x000fe20008000012 */
[----:B------:R-:W-:Y:S01]  /*ade0*/  R2UR UR8, R12 ;  /* 0x000000000c0872ca */ /* 0x000fe200000e0000 */
[----:B------:R-:W-:Y:S01]  /*adf0*/  IMAD R7, R7, 0x2, R24 ;  /* 0x0000000207077824 */ /* 0x000fe200078e0218 */
[----:B------:R-:W-:Y:S01]  /*ae00*/  ISETP.GT.AND P1, PT, R4, 0x1, PT ;  /* 0x000000010400780c */ /* 0x000fe20003f24270 */
[----:B------:R-:W-:Y:S01]  /*ae10*/  VIADD R6, R6, 0x1 ;  /* 0x0000000106067836 */ /* 0x000fe20000000000 */
[----:B------:R-:W-:Y:S01]  /*ae20*/  UPRMT UR30, URZ, 0x5410, UR19 ;  /* 0x000054103f1e7896 */ /* 0x000fe20008000013 */
[----:B------:R-:W-:Y:S01]  /*ae30*/  VIADD R15, R15, 0x40 ;  /* 0x000000400f0f7836 */ /* 0x000fe20000000000 */
[----:B------:R-:W-:Y:S01]  /*ae40*/  R2UR UR11, R7 ;  /* 0x00000000070b72ca */ /* 0x000fe200000e0000 */
[----:B------:R-:W-:Y:S01]  /*ae50*/  UIADD3.X UR33, URZ, UR29, URZ, UP1, !UPT ;  /* 0x0000001d3f217290 */ /* 0x000fe20008ffe43f */
[----:B------:R-:W-:Y:S01]  /*ae60*/  ISETP.NE.AND P0, PT, R6, 0x4, PT ;  /* 0x000000040600780c */ /* 0x000fe20003f05270 */
[----:B------:R-:W-:Y:S01]  /*ae70*/  UMOV UR16, 0x0 ;  /* 0x0000000000107882 */ /* 0x000fe20000000000 */
[----:B------:R-:W-:-:S02]  /*ae80*/  UMOV UR17, 0x10000000 ;  /* 0x1000000000117882 */ /* 0x000fc40000000000 */
[----:B------:R-:W-:Y:S01]  /*ae90*/  SEL R12, RZ, 0x1, P0 ;  /* 0x00000001ff0c7807 */ /* 0x000fe20000000000 */
[----:B------:R-:W-:Y:S01]  /*aea0*/  UIADD3 UR8, UR8, 0x100, URZ ;  /* 0x0000010008087890 */ /* 0x000fe2000fffe03f */
[----:B------:R-:W-:Y:S02]  /*aeb0*/  SEL R6, R6, RZ, P0 ;  /* 0x000000ff06067207 */ /* 0x000fe40000000000 */
[----:B------:R-:W-:-:S03]  /*aec0*/  LOP3.LUT R5, R5, R12, RZ, 0x3c, !PT ;  /* 0x0000000c05057212 */ /* 0x000fc600078e3cff */
[----:B------:R-:W-:-:S03]  /*aed0*/  UIADD3 UR22, UR11, 0x10100, URZ ;  /* 0x000101000b167890 */ /* 0x000fc6000fffe03f */
[----:B------:R-:W-:Y:S02]  /*aee0*/  UMOV UR11, UR23 ;  /* 0x00000017000b7c82 */ /* 0x000fe40008000000 */
[----:B------:R0:W-:Y:S02]  /*aef0*/  UTMALDG.3D.MULTICAST [UR8], [UR14], UR20, desc[UR16] ;  /* 0x000010080e0073b4 */ /* 0x0001e40008011814 */
[----:B0-----:R-:W-:Y:S01]  /*af00*/  UMOV UR8, UR22 ;  /* 0x0000001600087c82 */ /* 0x001fe20008000000 */
[----:B------:R-:W-:Y:S02]  /*af10*/  UMOV UR11, UR24 ;  /* 0x00000018000b7c82 */ /* 0x000fe40008000000 */
[----:B------:R0:W-:Y:S02]  /*af20*/  UTMALDG.3D.MULTICAST [UR8], [UR32], UR30, desc[UR16] ;  /* 0x00001008200073b4 */ /* 0x0001e4000801181e */
[----:B0-----:R-:W-:Y:S05]  /*af30*/  @P1 BRA `(.L_x_300) ;  /* 0xfffffffc00381947 */ /* 0x001fea000383ffff */
.L_x_297:
[----:B------:R-:W-:Y:S05]  /*af40*/  BSYNC B1 ;  /* 0x0000000000017941 */ /* 0x000fea0003800000 */
.L_x_296:
[----:B------:R-:W-:Y:S01]  /*af50*/  LOP3.LUT P1, RZ, R3, 0xff, RZ, 0xc0, !PT ;  /* 0x000000ff03ff7812 */ /* 0x000fe2000782c0ff */
[----:B------:R-:W-:Y:S01]  /*af60*/  IMAD.IADD R9, R8, 0x1, R9 ;  /* 0x0000000108097824 */ /* 0x000fe200078e0209 */
[----:B------:R-:W-:Y:S01]  /*af70*/  IADD3 R16, P2, R16, UR26, RZ ;  /* 0x0000001a10107c10 */ /* 0x000fe2000ff5e0ff */
[----:B------:R-:W-:Y:S01]  /*af80*/  ULDC.64 UR8, c[0x0][0x650] ;  /* 0x0001940000087ab9 */ /* 0x000fe20000000a00 */
[----:B------:R-:W-:Y:S01]  /*af90*/  BSSY B1, `(.L_x_301) ;  /* 0x000006b000017945 */ /* 0x000fe20003800000 */
[----:B------:R-:W-:Y:S01]  /*afa0*/  IMAD.MOV.U32 R12, RZ, RZ, -0x1 ;  /* 0xffffffffff0c7424 */ /* 0x000fe200078e00ff */
[----:B------:R-:W-:Y:S01]  /*afb0*/  SHF.R.U32.HI R3, RZ, 0x2, R9 ;  /* 0x00000002ff037819 */ /* 0x000fe20000011609 */
[----:B------:R-:W-:Y:S01]  /*afc0*/  IMAD.MOV.U32 R20, RZ, RZ, -0x1 ;  /* 0xffffffffff147424 */ /* 0x000fe200078e00ff */
[----:B------:R-:W-:Y:S01]  /*afd0*/  ISETP.GT.U32.AND P0, PT, R9, 0x3, PT ;  /* 0x000000030900780c */ /* 0x000fe20003f04070 */
[----:B------:R-:W-:Y:S01]  /*afe0*/  IMAD.MOV.U32 R13, RZ, RZ, -0x1 ;  /* 0xffffffffff0d7424 */ /* 0x000fe200078e00ff */
[----:B------:R-:W-:-:S02]  /*aff0*/  LOP3.LUT R3, R3, 0x1, RZ, 0xc0, !PT ;  /* 0x0000000103037812 */ /* 0x000fc400078ec0ff */
[----:B------:R-:W-:Y:S01]  /*b000*/  ISETP.LT.U32.AND P0, PT, R8, 0x4, P0 ;  /* 0x000000040800780c */ /* 0x000fe20000701070 */
[----:B------:R-:W0:Y:S01]  /*b010*/  @P1 S2R R5, SR_CgaCtaId ;  /* 0x0000000000051919 */ /* 0x000e220000008800 */
[----:B------:R-:W-:Y:S02]  /*b020*/  @P1 MOV R4, 0x400 ;  /* 0x0000040000041802 */ /* 0x000fe40000000f00 */
[----:B------:R-:W-:Y:S02]  /*b030*/  IADD3.X R17, R17, UR21, RZ, P2, !PT ;  /* 0x0000001511117c10 */ /* 0x000fe400097fe4ff */
[----:B------:R-:W-:Y:S02]  /*b040*/  ISETP.GE.U32.AND P2, PT, R16, UR8, PT ;  /* 0x0000000810007c0c */ /* 0x000fe4000bf46070 */
[----:B------:R-:W-:Y:S02]  /*b050*/  LOP3.LUT R9, R9, 0x3, RZ, 0xc0, !PT ;  /* 0x0000000309097812 */ /* 0x000fe400078ec0ff */
[----:B0-----:R-:W-:-:S04]  /*b060*/  @P1 LEA R4, R5, R4, 0x18 ;  /* 0x0000000405041211 */ /* 0x001fc800078ec0ff */
[----:B------:R0:W-:Y:S01]  /*b070*/  @P1 SYNCS.ARRIVE.TRANS64.A1T0 RZ, [R4+URZ+0x58], RZ ;  /* 0x000058ff04ff19a7 */ /* 0x0001e2000810003f */
[----:B------:R-:W-:Y:S02]  /*b080*/  ISETP.NE.U32.AND P1, PT, R3, 0x1, PT ;  /* 0x000000010300780c */ /* 0x000fe40003f25070 */
[----:B------:R-:W-:Y:S02]  /*b090*/  SEL R3, RZ, 0x1, !P0 ;  /* 0x00000001ff037807 */ /* 0x000fe40004000000 */
[----:B------:R-:W-:Y:S02]  /*b0a0*/  ISETP.GE.U32.AND.EX P0, PT, R17, UR9, PT, P2 ;  /* 0x0000000911007c0c */ /* 0x000fe4000bf06120 */
[----:B------:R-:W-:-:S04]  /*b0b0*/  ISETP.GT.U32.AND P1, PT, R8, 0x3, !P1 ;  /* 0x000000030800780c */ /* 0x000fc80004f24070 */
[----:B0-----:R-:W-:-:S04]  /*b0c0*/  SEL R4, RZ, 0x1, !P1 ;  /* 0x00000001ff047807 */ /* 0x001fc80004800000 */
[--C-:B------:R-:W-:Y:S02]  /*b0d0*/  LOP3.LUT R10, R4, R10, R3.reuse, 0x96, !PT ;  /* 0x0000000a040a7212 */ /* 0x100fe400078e9603 */
[----:B------:R-:W-:Y:S02]  /*b0e0*/  PRMT R4, RZ, 0x7610, R4 ;  /* 0x00007610ff047816 */ /* 0x000fe40000000004 */
[----:B------:R-:W-:Y:S01]  /*b0f0*/  PRMT R3, RZ, 0x7610, R3 ;  /* 0x00007610ff037816 */ /* 0x000fe20000000003 */
[----:B------:R-:W-:Y:S06]  /*b100*/  @P0 BRA `(.L_x_302) ;  /* 0x00000004004c0947 */ /* 0x000fec0003800000 */
[----:B------:R-:W0:Y:S01]  /*b110*/  S2R R14, SR_CTAID.X ;  /* 0x00000000000e7919 */ /* 0x000e220000002500 */
[----:B------:R-:W-:Y:S01]  /*b120*/  ULDC.64 UR8, c[0x0][0x628] ;  /* 0x00018a0000087ab9 */ /* 0x000fe20000000a00 */
[----:B------:R-:W1:Y:S01]  /*b130*/  LDC R15, c[0x0][0x144] ;  /* 0x00005100ff0f7b82 */ /* 0x000e620000000800 */
[----:B------:R-:W-:Y:S01]  /*b140*/  ISETP.NE.U32.AND P0, PT, RZ, UR8, PT ;  /* 0x00000008ff007c0c */ /* 0x000fe2000bf05070 */
[----:B------:R-:W2:Y:S01]  /*b150*/  S2R R12, SR_CTAID.Y ;  /* 0x00000000000c7919 */ /* 0x000ea20000002600 */
[----:B------:R-:W-:Y:S01]  /*b160*/  ULDC UR10, c[0x0][0x150] ;  /* 0x00005400000a7ab9 */ /* 0x000fe20000000800 */
[----:B------:R-:W-:Y:S01]  /*b170*/  ULDC UR11, c[0x0][0x630] ;  /* 0x00018c00000b7ab9 */ /* 0x000fe20000000800 */
[----:B------:R-:W-:Y:S01]  /*b180*/  ISETP.NE.AND.EX P0, PT, RZ, UR9, PT, P0 ;  /* 0x00000009ff007c0c */ /* 0x000fe2000bf05300 */
[----:B------:R-:W-:Y:S01]  /*b190*/  IMAD.MOV.U32 R4, RZ, RZ, R16 ;  /* 0x000000ffff047224 */ /* 0x000fe200078e0010 */
[----:B0-----:R-:W-:-:S05]  /*b1a0*/  I2FP.F32.U32 R5, R14 ;  /* 0x0000000e00057245 */ /* 0x001fca0000201000 */
[----:B------:R-:W-:Y:S01]  /*b1b0*/  FMUL R20, R5, UR10 ;  /* 0x0000000a05147c20 */ /* 0x000fe20008400000 */
[----:B------:R-:W-:-:S05]  /*b1c0*/  IMAD.MOV.U32 R5, RZ, RZ, R17 ;  /* 0x000000ffff057224 */ /* 0x000fca00078e0011 */
[----:B--2---:R-:W-:Y:S05]  /*b1d0*/  @!P0 BRA `(.L_x_303) ;  /* 0x0000000000288947 */ /* 0x004fea0003800000 */
[----:B------:R-:W-:Y:S02]  /*b1e0*/  ULDC UR10, c[0x0][0x634] ;  /* 0x00018d00000a7ab9 */ /* 0x000fe40000000800 */
[----:B------:R-:W-:-:S05]  /*b1f0*/  IADD3 R5, P0, R16, UR10, RZ ;  /* 0x0000000a10057c10 */ /* 0x000fca000ff1e0ff */
[----:B------:R-:W-:-:S04]  /*b200*/  IMAD.X R13, RZ, RZ, R17, P0 ;  /* 0x000000ffff0d7224 */ /* 0x000fc800000e0611 */
[----:B------:R-:W-:-:S04]  /*b210*/  IMAD.WIDE.U32 R6, R13, UR8, RZ ;  /* 0x000000080d067c25 */ /* 0x000fc8000f8e00ff */
[----:B------:R-:W-:-:S04]  /*b220*/  IMAD.WIDE.U32 R6, P0, R5, UR9, R6 ;  /* 0x0000000905067c25 */ /* 0x000fc8000f800006 */
[----:B------:R-:W-:-:S04]  /*b230*/  IMAD.WIDE.U32 R4, R5, UR8, RZ ;  /* 0x0000000805047c25 */ /* 0x000fc8000f8e00ff */
[----:B------:R-:W-:Y:S01]  /*b240*/  IMAD.MOV.U32 R4, RZ, RZ, R7 ;  /* 0x000000ffff047224 */ /* 0x000fe200078e0007 */
[----:B------:R-:W-:Y:S01]  /*b250*/  IADD3 RZ, P1, R5, R6, RZ ;  /* 0x0000000605ff7210 */ /* 0x000fe20007f3e0ff */
[----:B------:R-:W-:-:S04]  /*b260*/  IMAD.X R5, RZ, RZ, RZ, P0 ;  /* 0x000000ffff057224 */ /* 0x000fc800000e06ff */
[----:B------:R-:W-:-:S08]  /*b270*/  IMAD.WIDE.U32.X R4, R13, UR9, R4, P1 ;  /* 0x000000090d047c25 */ /* 0x000fd000088e0404 */
.L_x_303:
[--C-:B------:R-:W-:Y:S01]  /*b280*/  SHF.R.U64 R13, R4, UR11, R5.reuse ;  /* 0x0000000b040d7c19 */ /* 0x100fe20008001205 */
[----:B------:R-:W0:Y:S01]  /*b290*/  F2I.U32.TRUNC.NTZ R20, R20 ;  /* 0x0000001400147305 */ /* 0x000e22000020f000 */
[----:B------:R-:W-:Y:S01]  /*b2a0*/  SHF.R.U32.HI R4, RZ, UR11, R5 ;  /* 0x0000000bff047c19 */ /* 0x000fe20008011605 */
[----:B------:R-:W-:Y:S01]  /*b2b0*/  ULDC.64 UR8, c[0x0][0x620] ;  /* 0x0001880000087ab9 */ /* 0x000fe20000000a00 */
[----:B------:R-:W-:Y:S01]  /*b2c0*/  IADD3 R7, P0, RZ, -R13, RZ ;  /* 0x8000000dff077210 */ /* 0x000fe20007f1e0ff */
[----:B------:R-:W-:Y:S01]  /*b2d0*/  ULDC.64 UR10, c[0x0][0x640] ;  /* 0x00019000000a7ab9 */ /* 0x000fe20000000a00 */
[----:B------:R-:W2:Y:S03]  /*b2e0*/  LDC R21, c[0x0][0x148] ;  /* 0x00005200ff157b82 */ /* 0x000ea60000000800 */
[----:B------:R-:W-:Y:S01]  /*b2f0*/  IMAD.X R4, RZ, RZ, ~R4, P0 ;  /* 0x000000ffff047224 */ /* 0x000fe200000e0e04 */
[----:B------:R-:W-:-:S03]  /*b300*/  ISETP.NE.U32.AND P0, PT, RZ, UR10, PT ;  /* 0x0000000aff007c0c */ /* 0x000fc6000bf05070 */
[----:B------:R-:W-:Y:S01]  /*b310*/  IMAD R6, R4, UR8, RZ ;  /* 0x0000000804067c24 */ /* 0x000fe2000f8e02ff */
[----:B------:R-:W-:Y:S01]  /*b320*/  ISETP.NE.AND.EX P0, PT, RZ, UR11, PT, P0 ;  /* 0x0000000bff007c0c */ /* 0x000fe2000bf05300 */
[----:B------:R-:W-:Y:S01]  /*b330*/  IMAD.WIDE.U32 R4, R7, UR8, R16 ;  /* 0x0000000807047c25 */ /* 0x000fe2000f8e0010 */
[----:B------:R-:W-:-:S03]  /*b340*/  ULDC UR8, c[0x0][0x618] ;  /* 0x0001860000087ab9 */ /* 0x000fc60000000800 */
[----:B------:R-:W-:Y:S01]  /*b350*/  IMAD R7, R7, UR9, R6 ;  /* 0x0000000907077c24 */ /* 0x000fe2000f8e0206 */
[----:B------:R-:W-:Y:S01]  /*b360*/  ULDC UR9, c[0x0][0x154] ;  /* 0x0000550000097ab9 */ /* 0x000fe20000000800 */
[----:B0-----:R-:W-:Y:S02]  /*b370*/  IMAD.MOV R6, RZ, RZ, -R20 ;  /* 0x000000ffff067224 */ /* 0x001fe400078e0a14 */
[----:B------:R-:W-:Y:S02]  /*b380*/  IMAD.IADD R5, R5, 0x1, R7 ;  /* 0x0000000105057824 */ /* 0x000fe400078e0207 */
[----:B-1----:R-:W-:Y:S01]  /*b390*/  IMAD R14, R15, R6, R14 ;  /* 0x000000060f0e7224 */ /* 0x002fe200078e020e */
[----:B------:R-:W-:Y:S02]  /*b3a0*/  I2FP.F32.U32 R6, R12 ;  /* 0x0000000c00067245 */ /* 0x000fe40000201000 */
[--C-:B------:R-:W-:Y:S02]  /*b3b0*/  SHF.R.U64 R15, R4, UR8, R5.reuse ;  /* 0x00000008040f7c19 */ /* 0x100fe40008001205 */
[----:B------:R-:W-:Y:S01]  /*b3c0*/  SHF.R.U32.HI R4, RZ, UR8, R5 ;  /* 0x00000008ff047c19 */ /* 0x000fe20008011605 */
[----:B------:R-:W-:Y:S01]  /*b3d0*/  FMUL R6, R6, UR9 ;  /* 0x0000000906067c20 */ /* 0x000fe20008400000 */
[----:B------:R-:W-:-:S02]  /*b3e0*/  ULDC UR8, c[0x0][0x608] ;  /* 0x0001820000087ab9 */ /* 0x000fc40000000800 */
[--C-:B------:R-:W-:Y:S01]  /*b3f0*/  SHF.R.U64 R22, R15, UR8, R4.reuse ;  /* 0x000000080f167c19 */ /* 0x100fe20008001204 */
[----:B------:R0:W1:Y:S01]  /*b400*/  F2I.U32.TRUNC.NTZ R24, R6 ;  /* 0x0000000600187305 */ /* 0x000062000020f000 */
[----:B------:R-:W-:Y:S01]  /*b410*/  SHF.R.U32.HI R5, RZ, UR8, R4 ;  /* 0x00000008ff057c19 */ /* 0x000fe20008011604 */
[----:B------:R-:W-:-:S03]  /*b420*/  ULDC UR8, c[0x0][0x658] ;  /* 0x0001960000087ab9 */ /* 0x000fc60000000800 */
[--C-:B------:R-:W-:Y:S02]  /*b430*/  SHF.R.U64 R20, R22, UR8, R5.reuse ;  /* 0x0000000816147c19 */ /* 0x100fe40008001205 */
[----:B------:R-:W-:-:S03]  /*b440*/  SHF.R.U32.HI R23, RZ, UR8, R5 ;  /* 0x00000008ff177c19 */ /* 0x000fc60008011605 */
[----:B------:R-:W-:Y:S02]  /*b450*/  IMAD.MOV.U32 R4, RZ, RZ, R20 ;  /* 0x000000ffff047224 */ /* 0x000fe400078e0014 */
[----:B------:R-:W-:Y:S01]  /*b460*/  IMAD.MOV.U32 R5, RZ, RZ, R23 ;  /* 0x000000ffff057224 */ /* 0x000fe200078e0017 */
[----:B0-----:R-:W-:Y:S06]  /*b470*/  @!P0 BRA `(.L_x_304) ;  /* 0x0000000000288947 */ /* 0x001fec0003800000 */
        /* <DEDUP_REMOVED lines=10> */
.L_x_304:
[----:B------:R-:W-:Y:S01]  /*b520*/  ISETP.NE.AND P0, PT, R2, 0x1, PT ;  /* 0x000000010200780c */ /* 0x000fe20003f05270 */
[----:B------:R-:W-:Y:S01]  /*b530*/  ULDC UR8, c[0x0][0x648] ;  /* 0x0001920000087ab9 */ /* 0x000fe20000000800 */
[----:B------:R-:W-:Y:S01]  /*b540*/  LOP3.LUT R22, R22, UR13, RZ, 0xc0, !PT ;  /* 0x0000000d16167c12 */ /* 0x000fe2000f8ec0ff */
[----:B-1----:R-:W-:Y:S01]  /*b550*/  IMAD.MOV R24, RZ, RZ, -R24 ;  /* 0x000000ffff187224 */ /* 0x002fe200078e0a18 */
[----:B------:R-:W-:Y:S01]  /*b560*/  SHF.R.U64 R5, R4, UR8, R5 ;  /* 0x0000000804057c19 */ /* 0x000fe20008001205 */
[----:B------:R-:W-:Y:S01]  /*b570*/  ULDC UR8, c[0x0][0x638] ;  /* 0x00018e0000087ab9 */ /* 0x000fe20000000800 */
[----:B------:R-:W-:Y:S01]  /*b580*/  LOP3.LUT R15, R15, UR4, RZ, 0xc0, !PT ;  /* 0x000000040f0f7c12 */ /* 0x000fe2000f8ec0ff */
[----:B------:R-:W-:Y:S01]  /*b590*/  ULDC UR9, c[0x0][0x610] ;  /* 0x0001840000097ab9 */ /* 0x000fe20000000800 */
[----:B------:R-:W-:Y:S02]  /*b5a0*/  IMAD.MOV.U32 R4, RZ, RZ, 0x1 ;  /* 0x00000001ff047424 */ /* 0x000fe400078e00ff */
[----:B------:R-:W-:-:S02]  /*b5b0*/  IMAD.MOV R7, RZ, RZ, -R5 ;  /* 0x000000ffff077224 */ /* 0x000fc400078e0a05 */
[----:B------:R-:W-:Y:S02]  /*b5c0*/  IMAD R5, R5, UR5, R22 ;  /* 0x0000000505057c24 */ /* 0x000fe4000f8e0216 */
[----:B--2---:R-:W-:Y:S02]  /*b5d0*/  @P0 IMAD R14, R21, R24, R12 ;  /* 0x00000018150e0224 */ /* 0x004fe400078e020c */
[----:B------:R-:W-:Y:S01]  /*b5e0*/  IMAD R20, R7, UR8, R20 ;  /* 0x0000000807147c24 */ /* 0x000fe2000f8e0214 */
[----:B------:R-:W-:Y:S01]  /*b5f0*/  ULDC UR8, c[0x0][0x600] ;  /* 0x0001800000087ab9 */ /* 0x000fe20000000800 */
[----:B------:R-:W-:Y:S02]  /*b600*/  IMAD R14, R5, UR9, R14 ;  /* 0x00000009050e7c24 */ /* 0x000fe4000f8e020e */
[----:B------:R-:W-:-:S05]  /*b610*/  IMAD R5, R20, UR8, R15 ;  /* 0x0000000814057c24 */ /* 0x000fca000f8e020f */
[----:B------:R-:W-:Y:S02]  /*b620*/  SEL R20, R5, R14, !P0 ;  /* 0x0000000e05147207 */ /* 0x000fe40004000000 */
[----:B------:R-:W-:-:S07]  /*b630*/  SEL R12, R14, R5, !P0 ;  /* 0x000000050e0c7207 */ /* 0x000fce0004000000 */
.L_x_302:
[----:B------:R-:W-:Y:S05]  /*b640*/  BSYNC B1 ;  /* 0x0000000000017941 */ /* 0x000fea0003800000 */
.L_x_301:
[----:B------:R-:W-:-:S13]  /*b650*/  LOP3.LUT P0, RZ, R4, 0xff, RZ, 0xc0, !PT ;  /* 0x000000ff04ff7812 */ /* 0x000fda000780c0ff */
[----:B------:R-:W-:Y:S05]  /*b660*/  @P0 BRA `(.L_x_305) ;  /* 0xfffffff400340947 */ /* 0x000fea000383ffff */
[----:B------:R-:W-:Y:S05]  /*b670*/  BSYNC B0 ;  /* 0x0000000000007941 */ /* 0x000fea0003800000 */
.L_x_294:
[----:B------:R-:W-:-:S03]  /*b680*/  UMOV UR8, 0xffffffff ;  /* 0xffffffff00087882 */ /* 0x000fc60000000000 */
[----:B------:R-:W-:Y:S05]  /*b690*/  BRA.DIV UR8, `(.L_x_306) ;  /* 0x0000000608147947 */ /* 0x000fea000b800000 */
[----:B------:R-:W-:-:S13]  /*b6a0*/  ELECT P6, URZ, PT ;  /* 0x00000000003f782f */ /* 0x000fda00038c0000 */
.L_x_320:
[----:B------:R-:W-:Y:S04]  /*b6b0*/  BSSY B0, `(.L_x_307) ;  /* 0x000002b000007945 */ /* 0x000fe80003800000 */
[----:B------:R-:W-:Y:S05]  /*b6c0*/  @!P6 BRA `(.L_x_308) ;  /* 0x0000000000a4e947 */ /* 0x000fea0003800000 */
[----:B------:R-:W-:-:S04]  /*b6d0*/  LOP3.LUT R19, R19, 0x2, RZ, 0xfc, !PT ;  /* 0x0000000213137812 */ /* 0x000fc800078efcff */
[----:B------:R-:W-:-:S13]  /*b6e0*/  ISETP.NE.AND P0, PT, R19, 0x3, PT ;  /* 0x000000031300780c */ /* 0x000fda0003f05270 */
[----:B------:R-:W-:Y:S05]  /*b6f0*/  @!P0 BRA `(.L_x_309) ;  /* 0x0000000000048947 */ /* 0x000fea0003800000 */
[----:B------:R-:W-:Y:S01]  /*b700*/  BPT.TRAP 0x1 ;  /* 0x000000040000795c */ /* 0x000fe20000300000 */
.L_x_309:
[----:B------:R-:W0:Y:S01]  /*b710*/  S2R R3, SR_CgaCtaId ;  /* 0x0000000000037919 */ /* 0x000e220000008800 */
[----:B------:R-:W-:Y:S02]  /*b720*/  MOV R0, 0x400 ;  /* 0x0000040000007802 */ /* 0x000fe40000000f00 */
[----:B------:R-:W-:Y:S02]  /*b730*/  SHF.L.U32 R2, R10, 0x1f, RZ ;  /* 0x0000001f0a027819 */ /* 0x000fe400000006ff */
[----:B0-----:R-:W-:-:S05]  /*b740*/  LEA R0, R3, R0, 0x18 ;  /* 0x0000000003007211 */ /* 0x001fca00078ec0ff */
[----:B------:R-:W-:-:S04]  /*b750*/  VIADD R0, R0, 0x20 ;  /* 0x0000002000007836 */ /* 0x000fc80000000000 */
[C---:B------:R-:W-:Y:S02]  /*b760*/  IMAD R5, R9.reuse, 0x8, R0 ;  /* 0x0000000809057824 */ /* 0x040fe400078e0200 */
[----:B------:R-:W-:Y:S02]  /*b770*/  VIADD R9, R9, 0x1 ;  /* 0x0000000109097836 */ /* 0x000fe40000000000 */
[----:B------:R-:W0:Y:S03]  /*b780*/  SYNCS.PHASECHK.TRANS64.TRYWAIT P0, [R5+URZ], R2 ;  /* 0x00000002050075a7 */ /* 0x000e26000800017f */
[----:B------:R-:W-:-:S04]  /*b790*/  ISETP.NE.AND P1, PT, R9, 0x4, PT ;  /* 0x000000040900780c */ /* 0x000fc80003f25270 */
[----:B------:R-:W-:Y:S02]  /*b7a0*/  SEL R3, RZ, 0x1, P1 ;  /* 0x00000001ff037807 */ /* 0x000fe40000800000 */
[----:B------:R-:W-:Y:S02]  /*b7b0*/  SEL R9, R9, RZ, P1 ;  /* 0x000000ff09097207 */ /* 0x000fe40000800000 */
[----:B------:R-:W-:-:S03]  /*b7c0*/  LOP3.LUT R10, R10, R3, RZ, 0x3c, !PT ;  /* 0x000000030a0a7212 */ /* 0x000fc600078e3cff */
[----:B------:R-:W-:Y:S01]  /*b7d0*/  IMAD R7, R9, 0x8, R0 ;  /* 0x0000000809077824 */ /* 0x000fe200078e0200 */
[----:B------:R-:W-:Y:S01]  /*b7e0*/  SHF.L.U32 R4, R10, 0x1f, RZ ;  /* 0x0000001f0a047819 */ /* 0x000fe200000006ff */
[----:B0-----:R-:W-:Y:S06]  /*b7f0*/  @!P0 BRA `(.L_x_310) ;  /* 0x0000000000dc8947 */ /* 0x001fec0003800000 */
.L_x_321:
[----:B------:R-:W1:Y:S01]  /*b800*/  SYNCS.PHASECHK.TRANS64.TRYWAIT P0, [R7+URZ], R4 ;  /* 0x00000004070075a7 */ /* 0x000e62000800017f */
[----:B0-----:R-:W-:-:S05]  /*b810*/  VIADD R2, R9, 0x1 ;  /* 0x0000000109027836 */ /* 0x001fca0000000000 */
[----:B------:R-:W-:-:S04]  /*b820*/  ISETP.NE.AND P1, PT, R2, 0x4, PT ;  /* 0x000000040200780c */ /* 0x000fc80003f25270 */
[----:B------:R-:W-:Y:S02]  /*b830*/  SEL R3, RZ, 0x1, P1 ;  /* 0x00000001ff037807 */ /* 0x000fe40000800000 */
[----:B------:R-:W-:Y:S02]  /*b840*/  SEL R9, R2, RZ, P1 ;  /* 0x000000ff02097207 */ /* 0x000fe40000800000 */
[----:B------:R-:W-:-:S03]  /*b850*/  LOP3.LUT R11, R10, R3, RZ, 0x3c, !PT ;  /* 0x000000030a0b7212 */ /* 0x000fc600078e3cff */
[----:B------:R-:W-:Y:S01]  /*b860*/  IMAD R6, R9, 0x8, R0 ;  /* 0x0000000809067824 */ /* 0x000fe200078e0200 */
[----:B------:R-:W-:Y:S01]  /*b870*/  SHF.L.U32 R5, R11, 0x1f, RZ ;  /* 0x0000001f0b057819 */ /* 0x000fe200000006ff */
[----:B-1----:R-:W-:Y:S06]  /*b880*/  @!P0 BRA `(.L_x_311) ;  /* 0x0000000000cc8947 */ /* 0x002fec0003800000 */
.L_x_322:
[----:B------:R-:W1:Y:S01]  /*b890*/  SYNCS.PHASECHK.TRANS64.TRYWAIT P0, [R6+URZ], R5 ;  /* 0x00000005060075a7 */ /* 0x000e62000800017f */
[----:B------:R-:W-:-:S05]  /*b8a0*/  VIADD R2, R9, 0x1 ;  /* 0x0000000109027836 */ /* 0x000fca0000000000 */
[----:B------:R-:W-:-:S04]  /*b8b0*/  ISETP.NE.AND P1, PT, R2, 0x4, PT ;  /* 0x000000040200780c */ /* 0x000fc80003f25270 */
[----:B0-----:R-:W-:Y:S02]  /*b8c0*/  SEL R4, RZ, 0x1, P1 ;  /* 0x00000001ff047807 */ /* 0x001fe40000800000 */
[----:B------:R-:W-:Y:S02]  /*b8d0*/  SEL R3, R2, RZ, P1 ;  /* 0x000000ff02037207 */ /* 0x000fe40000800000 */
[----:B------:R-:W-:Y:S01]  /*b8e0*/  LOP3.LUT R4, R11, R4, RZ, 0x3c, !PT ;  /* 0x000000040b047212 */ /* 0x000fe200078e3cff */
[----:B-1----:R-:W-:Y:S06]  /*b8f0*/  @!P0 BRA `(.L_x_312) ;  /* 0x0000000000c48947 */ /* 0x002fec0003800000 */
.L_x_323:
[----:B------:R-:W-:Y:S01]  /*b900*/  IMAD R3, R3, 0x8, R0 ;  /* 0x0000000803037824 */ /* 0x000fe200078e0200 */
[----:B------:R-:W-:-:S07]  /*b910*/  SHF.L.U32 R0, R4, 0x1f, RZ ;  /* 0x0000001f04007819 */ /* 0x000fce00000006ff */
.L_x_313:
[----:B-1----:R1:W2:Y:S02]  /*b920*/  SYNCS.PHASECHK.TRANS64.TRYWAIT P0, [R3+URZ], R0 ;  /* 0x00000000030075a7 */ /* 0x0022a4000800017f */
[----:B--2---:R-:W-:Y:S05]  /*b930*/  @!P0 NANOSLEEP.SYNCS 0x989680 ;  /* 0x009896800000895d */ /* 0x004fea0003900000 */
[----:B------:R-:W2:Y:S02]  /*b940*/  @!P0 SYNCS.PHASECHK.TRANS64 P0, [R3+URZ], R0 ;  /* 0x00000000030085a7 */ /* 0x000ea4000800007f */
[----:B--2---:R-:W-:Y:S05]  /*b950*/  @!P0 BRA `(.L_x_313) ;  /* 0xfffffffc00f08947 */ /* 0x004fea000383ffff */
.L_x_308:
[----:B------:R-:W-:Y:S05]  /*b960*/  BSYNC B0 ;  /* 0x0000000000007941 */ /* 0x000fea0003800000 */
.L_x_307:
[----:B------:R-:W-:Y:S05]  /*b970*/  EXIT ;  /* 0x000000000000794d */ /* 0x000fea0003800000 */
.L_x_21:
[----:B---3--:R3:W4:Y:S02]  /*b980*/  SYNCS.PHASECHK.TRANS64.TRYWAIT P1, [R3+URZ], R0 ;  /* 0x00000000030075a7 */ /* 0x008724000802017f */
[----:B----4-:R-:W-:Y:S05]  /*b990*/  @!P1 NANOSLEEP.SYNCS 0x989680 ;  /* 0x009896800000995d */ /* 0x010fea0003900000 */
[----:B------:R-:W4:Y:S02]  /*b9a0*/  @!P1 SYNCS.PHASECHK.TRANS64 P1, [R3+URZ], R0 ;  /* 0x00000000030095a7 */ /* 0x000f24000802007f */
[----:B----4-:R-:W-:Y:S05]  /*b9b0*/  @!P1 BRA `(.L_x_21) ;  /* 0xfffffffc00f09947 */ /* 0x010fea000383ffff */
[----:B------:R-:W-:Y:S05]  /*b9c0*/  BRA `(.L_x_20) ;  /* 0xffffff5800d47947 */ /* 0x000fea000383ffff */
.L_x_26:
[----:B-1----:R1:W2:Y:S02]  /*b9d0*/  SYNCS.PHASECHK.TRANS64.TRYWAIT P1, [R5+URZ], R4 ;  /* 0x00000004050075a7 */ /* 0x0022a4000802017f */
[----:B--2---:R-:W-:Y:S05]  /*b9e0*/  @!P1 NANOSLEEP.SYNCS 0x989680 ;  /* 0x009896800000995d */ /* 0x004fea0003900000 */
[----:B------:R-:W2:Y:S02]  /*b9f0*/  @!P1 SYNCS.PHASECHK.TRANS64 P1, [R5+URZ], R4 ;  /* 0x00000004050095a7 */ /* 0x000ea4000802007f */
[----:B--2---:R-:W-:Y:S05]  /*ba00*/  @!P1 BRA `(.L_x_26) ;  /* 0xfffffffc00f09947 */ /* 0x004fea000383ffff */
[----:B------:R-:W-:Y:S05]  /*ba10*/  BRA `(.L_x_25) ;  /* 0xffffff5c00d07947 */ /* 0x000fea000383ffff */
.L_x_295:
[----:B------:R-:W-:Y:S01]  /*ba20*/  BSSY B1, `(.L_x_314) ;  /* 0x0000006000017945 */ /* 0x000fe20003800000 */
[----:B------:R-:W-:-:S07]  /*ba30*/  IMAD.MOV.U32 R15, RZ, RZ, -0x1 ;  /* 0xffffffffff0f7424 */ /* 0x000fce00078e00ff */
[----:B------:R-:W-:Y:S05]  /*ba40*/  WARPSYNC.COLLECTIVE R15, `(.L_x_315) ;  /* 0x000000000f0c7348 */ /* 0x000fea0003c00000 */
[----:B------:R-:W-:Y:S02]  /*ba50*/  ELECT P6, UR62, PT ;  /* 0x00000000003e782f */ /* 0x000fe400038c0000 */
[----:B------:R-:W-:Y:S01]  /*ba60*/  MOV R14, UR62 ;  /* 0x0000003e000e7c02 */ /* 0x000fe20008000f00 */
[----:B------:R-:W-:Y:S10]  /*ba70*/  ENDCOLLECTIVE ;  /* 0x000000000000791b */ /* 0x000ff40003800000 */
.L_x_315:
[----:B------:R-:W-:Y:S05]  /*ba80*/  BSYNC B1 ;  /* 0x0000000000017941 */ /* 0x000fea0003800000 */
.L_x_314:
[----:B------:R-:W-:Y:S05]  /*ba90*/  BRA `(.L_x_316) ;  /* 0xfffffff000347947 */ /* 0x000fea000383ffff */
.L_x_298:
[----:B-1----:R1:W2:Y:S02]  /*baa0*/  SYNCS.PHASECHK.TRANS64.TRYWAIT P0, [R22+URZ+0x20], R7 ;  /* 0x00002007160075a7 */ /* 0x0022a4000800017f */
[----:B--2---:R-:W-:Y:S05]  /*bab0*/  @!P0 NANOSLEEP.SYNCS 0x989680 ;  /* 0x009896800000895d */ /* 0x004fea0003900000 */
[----:B------:R-:W2:Y:S02]  /*bac0*/  @!P0 SYNCS.PHASECHK.TRANS64 P0, [R22+URZ+0x20], R7 ;  /* 0x00002007160085a7 */ /* 0x000ea4000800007f */
[----:B--2---:R-:W-:Y:S05]  /*bad0*/  @!P0 BRA `(.L_x_298) ;  /* 0xfffffffc00f08947 */ /* 0x004fea000383ffff */
[----:B------:R-:W-:Y:S05]  /*bae0*/  BRA `(.L_x_317) ;  /* 0xfffffff000707947 */ /* 0x000fea000383ffff */
.L_x_306:
[----:B------:R-:W-:Y:S01]  /*baf0*/  BSSY B0, `(.L_x_318) ;  /* 0x0000006000007945 */ /* 0x000fe20003800000 */
[----:B------:R-:W-:-:S07]  /*bb00*/  IMAD.MOV.U32 R15, RZ, RZ, -0x1 ;  /* 0xffffffffff0f7424 */ /* 0x000fce00078e00ff */
[----:B------:R-:W-:Y:S05]  /*bb10*/  WARPSYNC.COLLECTIVE R15, `(.L_x_319) ;  /* 0x000000000f0c7348 */ /* 0x000fea0003c00000 */
[----:B------:R-:W-:Y:S02]  /*bb20*/  ELECT P6, UR62, PT ;  /* 0x00000000003e782f */ /* 0x000fe400038c0000 */
[----:B------:R-:W-:Y:S01]  /*bb30*/  MOV R14, UR62 ;  /* 0x0000003e000e7c02 */ /* 0x000fe20008000f00 */
[----:B------:R-:W-:Y:S10]  /*bb40*/  ENDCOLLECTIVE ;  /* 0x000000000000791b */ /* 0x000ff40003800000 */
.L_x_319:
[----:B------:R-:W-:Y:S05]  /*bb50*/  BSYNC B0 ;  /* 0x0000000000007941 */ /* 0x000fea0003800000 */
.L_x_318:
[----:B------:R-:W-:Y:S05]  /*bb60*/  BRA `(.L_x_320) ;  /* 0xfffffff800d07947 */ /* 0x000fea000383ffff */
.L_x_310:
[----:B0-----:R0:W1:Y:S02]  /*bb70*/  SYNCS.PHASECHK.TRANS64.TRYWAIT P0, [R5+URZ], R2 ;  /* 0x00000002050075a7 */ /* 0x001064000800017f */
[----:B-1----:R-:W-:Y:S05]  /*bb80*/  @!P0 NANOSLEEP.SYNCS 0x989680 ;  /* 0x009896800000895d */ /* 0x002fea0003900000 */
[----:B------:R-:W1:Y:S02]  /*bb90*/  @!P0 SYNCS.PHASECHK.TRANS64 P0, [R5+URZ], R2 ;  /* 0x00000002050085a7 */ /* 0x000e64000800007f */
[----:B-1----:R-:W-:Y:S05]  /*bba0*/  @!P0 BRA `(.L_x_310) ;  /* 0xfffffffc00f08947 */ /* 0x002fea000383ffff */
[----:B------:R-:W-:Y:S05]  /*bbb0*/  BRA `(.L_x_321) ;  /* 0xfffffffc00107947 */ /* 0x000fea000383ffff */
.L_x_311:
[----:B0-----:R0:W1:Y:S02]  /*bbc0*/  SYNCS.PHASECHK.TRANS64.TRYWAIT P0, [R7+URZ], R4 ;  /* 0x00000004070075a7 */ /* 0x001064000800017f */
[----:B-1----:R-:W-:Y:S05]  /*bbd0*/  @!P0 NANOSLEEP.SYNCS 0x989680 ;  /* 0x009896800000895d */ /* 0x002fea0003900000 */
[----:B------:R-:W1:Y:S02]  /*bbe0*/  @!P0 SYNCS.PHASECHK.TRANS64 P0, [R7+URZ], R4 ;  /* 0x00000004070085a7 */ /* 0x000e64000800007f */
[----:B-1----:R-:W-:Y:S05]  /*bbf0*/  @!P0 BRA `(.L_x_311) ;  /* 0xfffffffc00f08947 */ /* 0x002fea000383ffff */
[----:B------:R-:W-:Y:S05]  /*bc00*/  BRA `(.L_x_322) ;  /* 0xfffffffc00207947 */ /* 0x000fea000383ffff */
.L_x_312:
[----:B0-----:R0:W1:Y:S02]  /*bc10*/  SYNCS.PHASECHK.TRANS64.TRYWAIT P0, [R6+URZ], R5 ;  /* 0x00000005060075a7 */ /* 0x001064000800017f */
[----:B-1----:R-:W-:Y:S05]  /*bc20*/  @!P0 NANOSLEEP.SYNCS 0x989680 ;  /* 0x009896800000895d */ /* 0x002fea0003900000 */
[----:B------:R-:W1:Y:S02]  /*bc30*/  @!P0 SYNCS.PHASECHK.TRANS64 P0, [R6+URZ], R5 ;  /* 0x00000005060085a7 */ /* 0x000e64000800007f */
[----:B-1----:R-:W-:Y:S05]  /*bc40*/  @!P0 BRA `(.L_x_312) ;  /* 0xfffffffc00f08947 */ /* 0x002fea000383ffff */
[----:B------:R-:W-:Y:S05]  /*bc50*/  BRA `(.L_x_323) ;  /* 0xfffffffc00287947 */ /* 0x000fea000383ffff */
.L_x_324:
[----:B------:R-:W-:-:S00]  /*bc60*/  BRA `(.L_x_324) ;  /* 0xfffffffc00fc7947 */ /* 0x000fc0000383ffff */
[----:B------:R-:W-:-:S00]  /*bc70*/  NOP ;  /* 0x0000000000007918 */ /* 0x000fc00000000000 */
        /* <DEDUP_REMOVED lines=8> */
.L_x_325:


//--------------------- .nv.global.init           --------------------------
	.section	.nv.global.init,"aw",@progbits
.nv.global.init:
	.type		$str$22,@object
	.size		$str$22,($str$23 - $str$22)
$str$22:
        /*0000*/ 	.byte	0x6b, 0x5f, 0x74, 0x69, 0x6c, 0x65, 0x5f, 0x63, 0x6f, 0x75, 0x6e, 0x74, 0x20, 0x3e, 0x3d, 0x20
        /*0010*/ 	.byte	0x31, 0x00
	.type		$str$23,@object
	.size		$str$23,(__unnamed_1 - $str$23)
$str$23:
        /*0012*/ 	.byte	0x2f, 0x74, 0x6d, 0x70, 0x2f, 0x63, 0x75, 0x74, 0x6c, 0x61, 0x73, 0x73, 0x5f, 0x73, 0x77, 0x65
        /*0022*/ 	.byte	0x65, 0x70, 0x5f, 0x73, 0x72, 0x63, 0x2f, 0x69, 0x6e, 0x63, 0x6c, 0x75, 0x64, 0x65, 0x2f, 0x63
        /*0032*/ 	.byte	0x75, 0x74, 0x6c, 0x61, 0x73, 0x73, 0x2f, 0x67, 0x65, 0x6d, 0x6d, 0x2f, 0x63, 0x6f, 0x6c, 0x6c
        /*0042*/ 	.byte	0x65, 0x63, 0x74, 0x69, 0x76, 0x65, 0x2f, 0x73, 0x6d, 0x39, 0x30, 0x5f, 0x6d, 0x6d, 0x61, 0x5f
        /*0052*/ 	.byte	0x74, 0x6d, 0x61, 0x5f, 0x67, 0x6d, 0x6d, 0x61, 0x5f, 0x73, 0x73, 0x5f, 0x77, 0x61, 0x72, 0x70
        /*0062*/ 	.byte	0x73, 0x70, 0x65, 0x63, 0x69, 0x61, 0x6c, 0x69, 0x7a, 0x65, 0x64, 0x2e, 0x68, 0x70, 0x70, 0x00
	.type		__unnamed_1,@object
	.size		__unnamed_1,(.L_0 - __unnamed_1)
__unnamed_1:
        /*0072*/ 	.byte	0x76, 0x6f, 0x69, 0x64, 0x20, 0x63, 0x75, 0x74, 0x6c, 0x61, 0x73, 0x73, 0x3a, 0x3a, 0x67, 0x65
        /* <DEDUP_REMOVED lines=181> */
.L_0:


//--------------------- .nv.shared._ZN7cutlass13device_kernelINS_4gemm6kernel13GemmUniversalIN4cute5tupleIJiiiiEEENS1_10collective13CollectiveMmaINS1_34MainloopSm90TmaGmmaWarpSpecializedILi4ENS5_IJNS4_1CILi2EEESB_NSA_ILi1EEEEEENS1_35KernelTmaWarpSpecializedCooperativeEEENS5_IJNSA_ILi128EEENSA_ILi256EEENSA_ILi64EEEEEENS_6half_tENS5_IJlSC_lEEESK_SL_NS4_8TiledMMAINS4_8MMA_AtomIJNS4_4SM904GMMA26MMA_64x256x16_F32F16F16_SSILNSP_5MajorE0ELSR_0ELNSP_7ScaleInE1ELSS_1EEEEEENS4_6LayoutINS5_IJSB_SC_SC_EEENS5_IJSC_NSA_ILi0EEESX_EEEEENS5_IJNS4_10UnderscoreES10_S10_EEEEENS4_23SM90_TMA_LOAD_MULTICASTENS4_14ComposedLayoutINS4_7SwizzleILi3ELi4ELi3EEENS4_18smem_ptr_flag_bitsILi16EEENSV_INS5_IJNSA_ILi8EEESI_EEENS5_IJSI_SC_EEEEEEEvNS4_8identityES13_S1D_vS1E_EENS_8epilogue10collective6detail29Sm90TmaWarpSpecializedAdapterINS1H_15DefaultEpilogueISK_SL_SL_NS1G_6thread17LinearCombinationISK_Li1EffLNS1L_9ScaleType4KindE0ELNS_15FloatRoundStyleE2ESK_EENS1_15EpilogueDefaultEEEEEvvEEEEvNT_6ParamsE --------------------------
	.section	.nv.shared._ZN7cutlass13device_kernelINS_4gemm6kernel13GemmUniversalIN4cute5tupleIJiiiiEEENS1_10collective13CollectiveMmaINS1_34MainloopSm90TmaGmmaWarpSpecializedILi4ENS5_IJNS4_1CILi2EEESB_NSA_ILi1EEEEEENS1_35KernelTmaWarpSpecializedCooperativeEEENS5_IJNSA_ILi128EEENSA_ILi256EEENSA_ILi64EEEEEENS_6half_tENS5_IJlSC_lEEESK_SL_NS4_8TiledMMAINS4_8MMA_AtomIJNS4_4SM904GMMA26MMA_64x256x16_F32F16F16_SSILNSP_5MajorE0ELSR_0ELNSP_7ScaleInE1ELSS_1EEEEEENS4_6LayoutINS5_IJSB_SC_SC_EEENS5_IJSC_NSA_ILi0EEESX_EEEEENS5_IJNS4_10UnderscoreES10_S10_EEEEENS4_23SM90_TMA_LOAD_MULTICASTENS4_14ComposedLayoutINS4_7SwizzleILi3ELi4ELi3EEENS4_18smem_ptr_flag_bitsILi16EEENSV_INS5_IJNSA_ILi8EEESI_EEENS5_IJSI_SC_EEEEEEEvNS4_8identityES13_S1D_vS1E_EENS_8epilogue10collective6detail29Sm90TmaWarpSpecializedAdapterINS1H_15DefaultEpilogueISK_SL_SL_NS1G_6thread17LinearCombinationISK_Li1EffLNS1L_9ScaleType4KindE0ELNS_15FloatRoundStyleE2ESK_EENS1_15EpilogueDefaultEEEEEvvEEEEvNT_6ParamsE,"aw",@nobits
	.sectionflags	@""
	.align	16
	.zero		1024


//--------------------- .nv.shared.reserved.0     --------------------------
	.section	.nv.shared.reserved.0,"aw",@nobits
	.weak		__nv_reservedSMEM_offset_0_alias
	.size		__nv_reservedSMEM_offset_0_alias, 0, 0
	.other		__nv_reservedSMEM_offset_0_alias,@"STO_CUDA_RESERVED_SHARED STV_DEFAULT"
__nv_reservedSMEM_offset_0_alias:
	.zero		0


//--------------------- .nv.global                --------------------------
	.section	.nv.global,"aw",@nobits
.nv.global:
	.type		_ZN39_INTERNAL_9053789e_4_k_cu_f8a33921_33054cute1_E,@object
	.size		_ZN39_INTERNAL_9053789e_4_k_cu_f8a33921_33054cute1_E,(_ZN39_INTERNAL_9053789e_4_k_cu_f8a33921_33054cuda3std3__45__cpo6cbeginE - _ZN39_INTERNAL_9053789e_4_k_cu_f8a33921_33054cute1_E)
_ZN39_INTERNAL_9053789e_4_k_cu_f8a33921_33054cute1_E:
	.zero		1
	.type		_ZN39_INTERNAL_9053789e_4_k_cu_f8a33921_33054cuda3std3__45__cpo6cbeginE,@object
	.size		_ZN39_INTERNAL_9053789e_4_k_cu_f8a33921_33054cuda3std3__45__cpo6cbeginE,(_ZN39_INTERNAL_9053789e_4_k_cu_f8a33921_33054cuda3std3__48in_placeE - _ZN39_INTERNAL_9053789e_4_k_cu_f8a33921_33054cuda3std3__45__cpo6cbeginE)
_ZN39_INTERNAL_9053789e_4_k_cu_f8a33921_33054cuda3std3__45__cpo6cbeginE:
	.zero		1
	.type		_ZN39_INTERNAL_9053789e_4_k_cu_f8a33921_33054cuda3std3__48in_placeE,@object
	.size		_ZN39_INTERNAL_9053789e_4_k_cu_f8a33921_33054cuda3std3__48in_placeE,(_ZN39_INTERNAL_9053789e_4_k_cu_f8a33921_33054cuda3std6ranges3__45__cpo9iter_moveE - _ZN39_INTERNAL_9053789e_4_k_cu_f8a33921_33054cuda3std3__48in_placeE)
_ZN39_INTERNAL_9053789e_4_k_cu_f8a33921_33054cuda3std3__48in_placeE:
	.zero		1
	.type		_ZN39_INTERNAL_9053789e_4_k_cu_f8a33921_33054cuda3std6ranges3__45__cpo9iter_moveE,@object
	.size		_ZN39_INTERNAL_9053789e_4_k_cu_f8a33921_33054cuda3std6ranges3__45__cpo9iter_moveE,(_ZN39_INTERNAL_9053789e_4_k_cu_f8a33921_33054cuda3std3__45__cpo5beginE - _ZN39_INTERNAL_9053789e_4_k_cu_f8a33921_33054cuda3std6ranges3__45__cpo9iter_moveE)
_ZN39_INTERNAL_9053789e_4_k_cu_f8a33921_33054cuda3std6ranges3__45__cpo9iter_moveE:
	.zero		1
	.type		_ZN39_INTERNAL_9053789e_4_k_cu_f8a33921_33054cuda3std3__45__cpo5beginE,@object
	.size		_ZN39_INTERNAL_9053789e_4_k_cu_f8a33921_33054cuda3std3__45__cpo5beginE,(_ZN39_INTERNAL_9053789e_4_k_cu_f8a33921_33054cuda3std3__441_GLOBAL__N__9053789e_4_k_cu_f8a33921_33056ignoreE - _ZN39_INTERNAL_9053789e_4_k_cu_f8a33921_33054cuda3std3__45__cpo5beginE)
_ZN39_INTERNAL_9053789e_4_k_cu_f8a33921_33054cuda3std3__45__cpo5beginE:
	.zero		1
	.type		_ZN39_INTERNAL_9053789e_4_k_cu_f8a33921_33054cuda3std3__441_GLOBAL__N__9053789e_4_k_cu_f8a33921_33056ignoreE,@object
	.size		_ZN39_INTERNAL_9053789e_4_k_cu_f8a33921_33054cuda3std3__441_GLOBAL__N__9053789e_4_k_cu_f8a33921_33056ignoreE,(_ZN39_INTERNAL_9053789e_4_k_cu_f8a33921_33054cute7productE - _ZN39_INTERNAL_9053789e_4_k_cu_f8a33921_33054cuda3std3__441_GLOBAL__N__9053789e_4_k_cu_f8a33921_33056ignoreE)
_ZN39_INTERNAL_9053789e_4_k_cu_f8a33921_33054cuda3std3__441_GLOBAL__N__9053789e_4_k_cu_f8a33921_33056ignoreE:
	.zero		1
	.type		_ZN39_INTERNAL_9053789e_4_k_cu_f8a33921_33054cute7productE,@object
	.size		_ZN39_INTERNAL_9053789e_4_k_cu_f8a33921_33054cute7productE,(_ZN39_INTERNAL_9053789e_4_k_cu_f8a33921_33054cuda3std3__45__cpo3endE - _ZN39_INTERNAL_9053789e_4_k_cu_f8a33921_33054cute7productE)
_ZN39_INTERNAL_9053789e_4_k_cu_f8a33921_33054cute7productE:
	.zero		1
	.type		_ZN39_INTERNAL_9053789e_4_k_cu_f8a33921_33054cuda3std3__45__cpo3endE,@object
	.size		_ZN39_INTERNAL_9053789e_4_k_cu_f8a33921_33054cuda3std3__45__cpo3endE,(_ZN39_INTERNAL_9053789e_4_k_cu_f8a33921_33054cuda3std3__419piecewise_constructE - _ZN39_INTERNAL_9053789e_4_k_cu_f8a33921_33054cuda3std3__45__cpo3endE)
_ZN39_INTERNAL_9053789e_4_k_cu_f8a33921_33054cuda3std3__45__cpo3endE:
	.zero		1
	.type		_ZN39_INTERNAL_9053789e_4_k_cu_f8a33921_33054cuda3std3__419piecewise_constructE,@object
	.size		_ZN39_INTERNAL_9053789e_4_k_cu_f8a33921_33054cuda3std3__419piecewise_constructE,(_ZN39_INTERNAL_9053789e_4_k_cu_f8a33921_33054cuda3std3__45__cpo4cendE - _ZN39_INTERNAL_9053789e_4_k_cu_f8a33921_33054cuda3std3__419piecewise_constructE)
_ZN39_INTERNAL_9053789e_4_k_cu_f8a33921_33054cuda3std3__419piecewise_constructE:
	.zero		1
	.type		_ZN39_INTERNAL_9053789e_4_k_cu_f8a33921_33054cuda3std3__45__cpo4cendE,@object
	.size		_ZN39_INTERNAL_9053789e_4_k_cu_f8a33921_33054cuda3std3__45__cpo4cendE,(_ZN39_INTERNAL_9053789e_4_k_cu_f8a33921_33054cuda3std6ranges3__45__cpo4swapE - _ZN39_INTERNAL_9053789e_4_k_cu_f8a33921_33054cuda3std3__45__cpo4cendE)
_ZN39_INTERNAL_9053789e_4_k_cu_f8a33921_33054cuda3std3__45__cpo4cendE:
	.zero		1
	.type		_ZN39_INTERNAL_9053789e_4_k_cu_f8a33921_33054cuda3std6ranges3__45__cpo4swapE,@object
	.size		_ZN39_INTERNAL_9053789e_4_k_cu_f8a33921_33054cuda3std6ranges3__45__cpo4swapE,(.L_8 - _ZN39_INTERNAL_9053789e_4_k_cu_f8a33921_33054cuda3std6ranges3__45__cpo4swapE)
_ZN39_INTERNAL_9053789e_4_k_cu_f8a33921_33054cuda3std6ranges3__45__cpo4swapE:
	.zero		1
.L_8:


//--------------------- .nv.constant0._ZN7cutlass13device_kernelINS_4gemm6kernel13GemmUniversalIN4cute5tupleIJiiiiEEENS1_10collective13CollectiveMmaINS1_34MainloopSm90TmaGmmaWarpSpecializedILi4ENS5_IJNS4_1CILi2EEESB_NSA_ILi1EEEEEENS1_35KernelTmaWarpSpecializedCooperativeEEENS5_IJNSA_ILi128EEENSA_ILi256EEENSA_ILi64EEEEEENS_6half_tENS5_IJlSC_lEEESK_SL_NS4_8TiledMMAINS4_8MMA_AtomIJNS4_4SM904GMMA26MMA_64x256x16_F32F16F16_SSILNSP_5MajorE0ELSR_0ELNSP_7ScaleInE1ELSS_1EEEEEENS4_6LayoutINS5_IJSB_SC_SC_EEENS5_IJSC_NSA_ILi0EEESX_EEEEENS5_IJNS4_10UnderscoreES10_S10_EEEEENS4_23SM90_TMA_LOAD_MULTICASTENS4_14ComposedLayoutINS4_7SwizzleILi3ELi4ELi3EEENS4_18smem_ptr_flag_bitsILi16EEENSV_INS5_IJNSA_ILi8EEESI_EEENS5_IJSI_SC_EEEEEEEvNS4_8identityES13_S1D_vS1E_EENS_8epilogue10collective6detail29Sm90TmaWarpSpecializedAdapterINS1H_15DefaultEpilogueISK_SL_SL_NS1G_6thread17LinearCombinationISK_Li1EffLNS1L_9ScaleType4KindE0ELNS_15FloatRoundStyleE2ESK_EENS1_15EpilogueDefaultEEEEEvvEEEEvNT_6ParamsE --------------------------
	.section	.nv.constant0._ZN7cutlass13device_kernelINS_4gemm6kernel13GemmUniversalIN4cute5tupleIJiiiiEEENS1_10collective13CollectiveMmaINS1_34MainloopSm90TmaGmmaWarpSpecializedILi4ENS5_IJNS4_1CILi2EEESB_NSA_ILi1EEEEEENS1_35KernelTmaWarpSpecializedCooperativeEEENS5_IJNSA_ILi128EEENSA_ILi256EEENSA_ILi64EEEEEENS_6half_tENS5_IJlSC_lEEESK_SL_NS4_8TiledMMAINS4_8MMA_AtomIJNS4_4SM904GMMA26MMA_64x256x16_F32F16F16_SSILNSP_5MajorE0ELSR_0ELNSP_7ScaleInE1ELSS_1EEEEEENS4_6LayoutINS5_IJSB_SC_SC_EEENS5_IJSC_NSA_ILi0EEESX_EEEEENS5_IJNS4_10UnderscoreES10_S10_EEEEENS4_23SM90_TMA_LOAD_MULTICASTENS4_14ComposedLayoutINS4_7SwizzleILi3ELi4ELi3EEENS4_18smem_ptr_flag_bitsILi16EEENSV_INS5_IJNSA_ILi8EEESI_EEENS5_IJSI_SC_EEEEEEEvNS4_8identityES13_S1D_vS1E_EENS_8epilogue10collective6detail29Sm90TmaWarpSpecializedAdapterINS1H_15DefaultEpilogueISK_SL_SL_NS1G_6thread17LinearCombinationISK_Li1EffLNS1L_9ScaleType4KindE0ELNS_15FloatRoundStyleE2ESK_EENS1_15EpilogueDefaultEEEEEvvEEEEvNT_6ParamsE,"a",@progbits
	.sectionflags	@""
	.align	4
.nv.constant0._ZN7cutlass13device_kernelINS_4gemm6kernel13GemmUniversalIN4cute5tupleIJiiiiEEENS1_10collective13CollectiveMmaINS1_34MainloopSm90TmaGmmaWarpSpecializedILi4ENS5_IJNS4_1CILi2EEESB_NSA_ILi1EEEEEENS1_35KernelTmaWarpSpecializedCooperativeEEENS5_IJNSA_ILi128EEENSA_ILi256EEENSA_ILi64EEEEEENS_6half_tENS5_IJlSC_lEEESK_SL_NS4_8TiledMMAINS4_8MMA_AtomIJNS4_4SM904GMMA26MMA_64x256x16_F32F16F16_SSILNSP_5MajorE0ELSR_0ELNSP_7ScaleInE1ELSS_1EEEEEENS4_6LayoutINS5_IJSB_SC_SC_EEENS5_IJSC_NSA_ILi0EEESX_EEEEENS5_IJNS4_10UnderscoreES10_S10_EEEEENS4_23SM90_TMA_LOAD_MULTICASTENS4_14ComposedLayoutINS4_7SwizzleILi3ELi4ELi3EEENS4_18smem_ptr_flag_bitsILi16EEENSV_INS5_IJNSA_ILi8EEESI_EEENS5_IJSI_SC_EEEEEEEvNS4_8identityES13_S1D_vS1E_EENS_8epilogue10collective6detail29Sm90TmaWarpSpecializedAdapterINS1H_15DefaultEpilogueISK_SL_SL_NS1G_6thread17LinearCombinationISK_Li1EffLNS1L_9ScaleType4KindE0ELNS_15FloatRoundStyleE2ESK_EENS1_15EpilogueDefaultEEEEEvvEEEEvNT_6ParamsE:
	.zero		1664


//--------------------- SYMBOLS --------------------------

	.type		.nv.reservedSmem.offset0,@object
	.size		.nv.reservedSmem.offset0,0x4
	.type		__assertfail,@function
